//
// Generated by NVIDIA NVVM Compiler
//
// Compiler Build ID: CL-36424714
// Cuda compilation tools, release 13.0, V13.0.88
// Based on NVVM 20.0.0
//

.version 9.0
.target sm_100
.address_size 64

	// .globl	_Z20applyBilateralFilterPfS_iiffibS_S_Pb

.visible .entry _Z20applyBilateralFilterPfS_iiffibS_S_Pb(
	.param .u64 .ptr .align 1 _Z20applyBilateralFilterPfS_iiffibS_S_Pb_param_0,
	.param .u64 .ptr .align 1 _Z20applyBilateralFilterPfS_iiffibS_S_Pb_param_1,
	.param .u32 _Z20applyBilateralFilterPfS_iiffibS_S_Pb_param_2,
	.param .u32 _Z20applyBilateralFilterPfS_iiffibS_S_Pb_param_3,
	.param .f32 _Z20applyBilateralFilterPfS_iiffibS_S_Pb_param_4,
	.param .f32 _Z20applyBilateralFilterPfS_iiffibS_S_Pb_param_5,
	.param .u32 _Z20applyBilateralFilterPfS_iiffibS_S_Pb_param_6,
	.param .u8 _Z20applyBilateralFilterPfS_iiffibS_S_Pb_param_7,
	.param .u64 .ptr .align 1 _Z20applyBilateralFilterPfS_iiffibS_S_Pb_param_8,
	.param .u64 .ptr .align 1 _Z20applyBilateralFilterPfS_iiffibS_S_Pb_param_9,
	.param .u64 .ptr .align 1 _Z20applyBilateralFilterPfS_iiffibS_S_Pb_param_10
)
{
	.reg .pred 	%p<66>;
	.reg .b16 	%rs<4>;
	.reg .b32 	%r<108>;
	.reg .b32 	%f<383>;
	.reg .b64 	%rd<40>;
	.reg .b64 	%fd<9>;

	ld.param.u64 	%rd7, [_Z20applyBilateralFilterPfS_iiffibS_S_Pb_param_1];
	ld.param.u32 	%r38, [_Z20applyBilateralFilterPfS_iiffibS_S_Pb_param_2];
	ld.param.u32 	%r41, [_Z20applyBilateralFilterPfS_iiffibS_S_Pb_param_3];
	ld.param.f32 	%f102, [_Z20applyBilateralFilterPfS_iiffibS_S_Pb_param_4];
	ld.param.f32 	%f103, [_Z20applyBilateralFilterPfS_iiffibS_S_Pb_param_5];
	ld.param.u32 	%r40, [_Z20applyBilateralFilterPfS_iiffibS_S_Pb_param_6];
	ld.param.s8 	%rs1, [_Z20applyBilateralFilterPfS_iiffibS_S_Pb_param_7];
	ld.param.u64 	%rd8, [_Z20applyBilateralFilterPfS_iiffibS_S_Pb_param_8];
	ld.param.u64 	%rd9, [_Z20applyBilateralFilterPfS_iiffibS_S_Pb_param_9];
	ld.param.u64 	%rd10, [_Z20applyBilateralFilterPfS_iiffibS_S_Pb_param_10];
	cvta.to.global.u64 	%rd1, %rd10;
	cvta.to.global.u64 	%rd2, %rd9;
	cvta.to.global.u64 	%rd3, %rd8;
	cvta.to.global.u64 	%rd4, %rd7;
	mov.u32 	%r42, %ctaid.x;
	mov.u32 	%r43, %ntid.x;
	mov.u32 	%r44, %tid.x;
	mad.lo.s32 	%r1, %r42, %r43, %r44;
	mov.u32 	%r45, %ctaid.y;
	mov.u32 	%r46, %ntid.y;
	mov.u32 	%r47, %tid.y;
	mad.lo.s32 	%r48, %r45, %r46, %r47;
	setp.ge.s32 	%p1, %r1, %r38;
	setp.ge.s32 	%p2, %r48, %r41;
	or.pred  	%p3, %p1, %p2;
	mov.f32 	%f365, 0f00000000;
	mov.f32 	%f366, 0f00000000;
	mov.f32 	%f367, 0f00000000;
	mov.f32 	%f370, 0f00000000;
	@%p3 bra 	$L__BB0_38;
	mad.lo.s32 	%r3, %r38, %r48, %r1;
	mul.wide.s32 	%rd11, %r3, 4;
	add.s64 	%rd12, %rd4, %rd11;
	ld.global.f32 	%f1, [%rd12];
	cvt.f64.f32 	%fd1, %f102;
	mul.f64 	%fd2, %fd1, 0d401921FB54442D18;
	mul.f64 	%fd3, %fd2, %fd1;
	rcp.rn.f64 	%fd4, %fd3;
	cvt.rn.f32.f64 	%f2, %fd4;
	cvt.f64.f32 	%fd5, %f103;
	mul.f64 	%fd6, %fd5, 0d401921FB54442D18;
	mul.f64 	%fd7, %fd6, %fd5;
	rcp.rn.f64 	%fd8, %fd7;
	cvt.rn.f32.f64 	%f3, %fd8;
	add.f32 	%f105, %f102, %f102;
	mul.f32 	%f4, %f102, %f105;
	add.f32 	%f106, %f103, %f103;
	mul.f32 	%f5, %f103, %f106;
	setp.lt.s32 	%p4, %r40, 0;
	mov.f32 	%f337, 0f00000000;
	mov.f32 	%f338, %f337;
	@%p4 bra 	$L__BB0_34;
	neg.s32 	%r101, %r40;
	setp.eq.s16 	%p5, %rs1, 0;
	@%p5 bra 	$L__BB0_20;
	sub.s32 	%r5, %r1, %r40;
	mul.lo.s32 	%r6, %r40, %r40;
	mov.f32 	%f370, 0f00000000;
	mov.f32 	%f338, %f370;
	mov.f32 	%f337, %f370;
	mov.f32 	%f367, %f370;
	mov.f32 	%f366, %f370;
	mov.f32 	%f365, %f370;
$L__BB0_4:
	setp.ge.s32 	%p6, %r5, %r38;
	add.s32 	%r26, %r101, %r48;
	or.b32  	%r49, %r26, %r5;
	setp.ge.s32 	%p7, %r26, %r41;
	mul.lo.s32 	%r27, %r26, %r38;
	setp.lt.s32 	%p8, %r49, 0;
	or.pred  	%p9, %p7, %p6;
	or.pred  	%p10, %p9, %p8;
	@%p10 bra 	$L__BB0_8;
	add.s32 	%r28, %r5, %r27;
	mul.wide.s32 	%rd13, %r28, 4;
	add.s64 	%rd14, %rd4, %rd13;
	ld.global.f32 	%f33, [%rd14];
	abs.f32 	%f108, %f33;
	setp.equ.f32 	%p11, %f108, 0f7F800000;
	@%p11 bra 	$L__BB0_8;
	mad.lo.s32 	%r50, %r101, %r101, %r6;
	cvt.rn.f32.u32 	%f109, %r50;
	neg.f32 	%f110, %f109;
	div.rn.f32 	%f111, %f110, %f4;
	fma.rn.f32 	%f112, %f111, 0f3BBB989D, 0f3F000000;
	cvt.sat.f32.f32 	%f113, %f112;
	mov.f32 	%f114, 0f4B400001;
	mov.f32 	%f115, 0f437C0000;
	fma.rm.f32 	%f116, %f113, %f115, %f114;
	add.f32 	%f117, %f116, 0fCB40007F;
	neg.f32 	%f118, %f117;
	fma.rn.f32 	%f119, %f111, 0f3FB8AA3B, %f118;
	fma.rn.f32 	%f120, %f111, 0f32A57060, %f119;
	mov.b32 	%r51, %f116;
	shl.b32 	%r52, %r51, 23;
	mov.b32 	%f121, %r52;
	ex2.approx.ftz.f32 	%f122, %f120;
	mul.f32 	%f123, %f122, %f121;
	mul.f32 	%f124, %f123, %f2;
	sub.f32 	%f125, %f1, %f33;
	neg.f32 	%f126, %f125;
	mul.f32 	%f127, %f125, %f126;
	div.rn.f32 	%f128, %f127, %f5;
	fma.rn.f32 	%f129, %f128, 0f3BBB989D, 0f3F000000;
	cvt.sat.f32.f32 	%f130, %f129;
	fma.rm.f32 	%f131, %f130, %f115, %f114;
	add.f32 	%f132, %f131, 0fCB40007F;
	neg.f32 	%f133, %f132;
	fma.rn.f32 	%f134, %f128, 0f3FB8AA3B, %f133;
	fma.rn.f32 	%f135, %f128, 0f32A57060, %f134;
	mov.b32 	%r53, %f131;
	shl.b32 	%r54, %r53, 23;
	mov.b32 	%f136, %r54;
	ex2.approx.ftz.f32 	%f137, %f135;
	mul.f32 	%f138, %f137, %f136;
	mul.f32 	%f139, %f138, %f3;
	mul.f32 	%f34, %f124, %f139;
	fma.rn.f32 	%f337, %f33, %f34, %f337;
	add.f32 	%f338, %f338, %f34;
	mul.lo.s32 	%r55, %r28, 3;
	mul.wide.s32 	%rd15, %r55, 4;
	add.s64 	%rd16, %rd3, %rd15;
	ld.global.f32 	%f37, [%rd16];
	ld.global.f32 	%f38, [%rd16+4];
	ld.global.f32 	%f39, [%rd16+8];
	abs.f32 	%f140, %f37;
	setp.equ.f32 	%p12, %f140, 0f7F800000;
	abs.f32 	%f141, %f38;
	setp.equ.f32 	%p13, %f141, 0f7F800000;
	or.pred  	%p14, %p12, %p13;
	abs.f32 	%f143, %f39;
	setp.equ.f32 	%p15, %f143, 0f7F800000;
	or.pred  	%p16, %p14, %p15;
	@%p16 bra 	$L__BB0_8;
	fma.rn.f32 	%f365, %f34, %f37, %f365;
	fma.rn.f32 	%f366, %f34, %f38, %f366;
	fma.rn.f32 	%f367, %f34, %f39, %f367;
	add.f32 	%f370, %f370, %f34;
$L__BB0_8:
	setp.eq.s32 	%p17, %r40, 0;
	@%p17 bra 	$L__BB0_19;
	sub.s32 	%r107, 1, %r40;
$L__BB0_10:
	mov.u32 	%r30, %r107;
	add.s32 	%r31, %r30, %r1;
	or.b32  	%r56, %r26, %r31;
	setp.lt.s32 	%p19, %r56, 0;
	setp.ge.s32 	%p20, %r31, %r38;
	or.pred  	%p21, %p7, %p20;
	or.pred  	%p22, %p21, %p19;
	@%p22 bra 	$L__BB0_14;
	add.s32 	%r32, %r31, %r27;
	mul.wide.s32 	%rd17, %r32, 4;
	add.s64 	%rd18, %rd4, %rd17;
	ld.global.f32 	%f56, [%rd18];
	abs.f32 	%f145, %f56;
	setp.equ.f32 	%p23, %f145, 0f7F800000;
	@%p23 bra 	$L__BB0_14;
	mul.lo.s32 	%r57, %r101, %r101;
	mad.lo.s32 	%r58, %r30, %r30, %r57;
	cvt.rn.f32.u32 	%f146, %r58;
	neg.f32 	%f147, %f146;
	div.rn.f32 	%f148, %f147, %f4;
	fma.rn.f32 	%f149, %f148, 0f3BBB989D, 0f3F000000;
	cvt.sat.f32.f32 	%f150, %f149;
	mov.f32 	%f151, 0f4B400001;
	mov.f32 	%f152, 0f437C0000;
	fma.rm.f32 	%f153, %f150, %f152, %f151;
	add.f32 	%f154, %f153, 0fCB40007F;
	neg.f32 	%f155, %f154;
	fma.rn.f32 	%f156, %f148, 0f3FB8AA3B, %f155;
	fma.rn.f32 	%f157, %f148, 0f32A57060, %f156;
	mov.b32 	%r59, %f153;
	shl.b32 	%r60, %r59, 23;
	mov.b32 	%f158, %r60;
	ex2.approx.ftz.f32 	%f159, %f157;
	mul.f32 	%f160, %f159, %f158;
	mul.f32 	%f161, %f160, %f2;
	sub.f32 	%f162, %f1, %f56;
	neg.f32 	%f163, %f162;
	mul.f32 	%f164, %f162, %f163;
	div.rn.f32 	%f165, %f164, %f5;
	fma.rn.f32 	%f166, %f165, 0f3BBB989D, 0f3F000000;
	cvt.sat.f32.f32 	%f167, %f166;
	fma.rm.f32 	%f168, %f167, %f152, %f151;
	add.f32 	%f169, %f168, 0fCB40007F;
	neg.f32 	%f170, %f169;
	fma.rn.f32 	%f171, %f165, 0f3FB8AA3B, %f170;
	fma.rn.f32 	%f172, %f165, 0f32A57060, %f171;
	mov.b32 	%r61, %f168;
	shl.b32 	%r62, %r61, 23;
	mov.b32 	%f173, %r62;
	ex2.approx.ftz.f32 	%f174, %f172;
	mul.f32 	%f175, %f174, %f173;
	mul.f32 	%f176, %f175, %f3;
	mul.f32 	%f57, %f161, %f176;
	fma.rn.f32 	%f337, %f56, %f57, %f337;
	add.f32 	%f338, %f338, %f57;
	mul.lo.s32 	%r63, %r32, 3;
	mul.wide.s32 	%rd19, %r63, 4;
	add.s64 	%rd20, %rd3, %rd19;
	ld.global.f32 	%f60, [%rd20];
	ld.global.f32 	%f61, [%rd20+4];
	ld.global.f32 	%f62, [%rd20+8];
	abs.f32 	%f177, %f60;
	setp.equ.f32 	%p24, %f177, 0f7F800000;
	abs.f32 	%f178, %f61;
	setp.equ.f32 	%p25, %f178, 0f7F800000;
	or.pred  	%p26, %p24, %p25;
	abs.f32 	%f180, %f62;
	setp.equ.f32 	%p27, %f180, 0f7F800000;
	or.pred  	%p28, %p26, %p27;
	@%p28 bra 	$L__BB0_14;
	fma.rn.f32 	%f365, %f57, %f60, %f365;
	fma.rn.f32 	%f366, %f57, %f61, %f366;
	fma.rn.f32 	%f367, %f57, %f62, %f367;
	add.f32 	%f370, %f370, %f57;
$L__BB0_14:
	add.s32 	%r33, %r31, 1;
	or.b32  	%r64, %r26, %r33;
	setp.lt.s32 	%p30, %r64, 0;
	setp.ge.s32 	%p31, %r33, %r38;
	or.pred  	%p32, %p7, %p31;
	or.pred  	%p33, %p32, %p30;
	@%p33 bra 	$L__BB0_18;
	add.s32 	%r34, %r33, %r27;
	mul.wide.s32 	%rd21, %r34, 4;
	add.s64 	%rd22, %rd4, %rd21;
	ld.global.f32 	%f73, [%rd22];
	abs.f32 	%f182, %f73;
	setp.equ.f32 	%p34, %f182, 0f7F800000;
	@%p34 bra 	$L__BB0_18;
	mad.lo.s32 	%r65, %r30, %r30, %r30;
	add.s32 	%r66, %r30, %r65;
	mad.lo.s32 	%r67, %r101, %r101, %r66;
	add.s32 	%r68, %r67, 1;
	cvt.rn.f32.u32 	%f183, %r68;
	neg.f32 	%f184, %f183;
	div.rn.f32 	%f185, %f184, %f4;
	fma.rn.f32 	%f186, %f185, 0f3BBB989D, 0f3F000000;
	cvt.sat.f32.f32 	%f187, %f186;
	mov.f32 	%f188, 0f4B400001;
	mov.f32 	%f189, 0f437C0000;
	fma.rm.f32 	%f190, %f187, %f189, %f188;
	add.f32 	%f191, %f190, 0fCB40007F;
	neg.f32 	%f192, %f191;
	fma.rn.f32 	%f193, %f185, 0f3FB8AA3B, %f192;
	fma.rn.f32 	%f194, %f185, 0f32A57060, %f193;
	mov.b32 	%r69, %f190;
	shl.b32 	%r70, %r69, 23;
	mov.b32 	%f195, %r70;
	ex2.approx.ftz.f32 	%f196, %f194;
	mul.f32 	%f197, %f196, %f195;
	mul.f32 	%f198, %f197, %f2;
	sub.f32 	%f199, %f1, %f73;
	neg.f32 	%f200, %f199;
	mul.f32 	%f201, %f199, %f200;
	div.rn.f32 	%f202, %f201, %f5;
	fma.rn.f32 	%f203, %f202, 0f3BBB989D, 0f3F000000;
	cvt.sat.f32.f32 	%f204, %f203;
	fma.rm.f32 	%f205, %f204, %f189, %f188;
	add.f32 	%f206, %f205, 0fCB40007F;
	neg.f32 	%f207, %f206;
	fma.rn.f32 	%f208, %f202, 0f3FB8AA3B, %f207;
	fma.rn.f32 	%f209, %f202, 0f32A57060, %f208;
	mov.b32 	%r71, %f205;
	shl.b32 	%r72, %r71, 23;
	mov.b32 	%f210, %r72;
	ex2.approx.ftz.f32 	%f211, %f209;
	mul.f32 	%f212, %f211, %f210;
	mul.f32 	%f213, %f212, %f3;
	mul.f32 	%f74, %f198, %f213;
	fma.rn.f32 	%f337, %f73, %f74, %f337;
	add.f32 	%f338, %f338, %f74;
	mul.lo.s32 	%r73, %r34, 3;
	mul.wide.s32 	%rd23, %r73, 4;
	add.s64 	%rd24, %rd3, %rd23;
	ld.global.f32 	%f77, [%rd24];
	ld.global.f32 	%f78, [%rd24+4];
	ld.global.f32 	%f79, [%rd24+8];
	abs.f32 	%f214, %f77;
	setp.equ.f32 	%p35, %f214, 0f7F800000;
	abs.f32 	%f215, %f78;
	setp.equ.f32 	%p36, %f215, 0f7F800000;
	or.pred  	%p37, %p35, %p36;
	abs.f32 	%f217, %f79;
	setp.equ.f32 	%p38, %f217, 0f7F800000;
	or.pred  	%p39, %p37, %p38;
	@%p39 bra 	$L__BB0_18;
	fma.rn.f32 	%f365, %f74, %f77, %f365;
	fma.rn.f32 	%f366, %f74, %f78, %f366;
	fma.rn.f32 	%f367, %f74, %f79, %f367;
	add.f32 	%f370, %f370, %f74;
$L__BB0_18:
	add.s32 	%r107, %r30, 2;
	add.s32 	%r74, %r30, 1;
	setp.ne.s32 	%p40, %r74, %r40;
	@%p40 bra 	$L__BB0_10;
$L__BB0_19:
	add.s32 	%r36, %r101, 1;
	setp.ne.s32 	%p41, %r101, %r40;
	mov.u32 	%r101, %r36;
	@%p41 bra 	$L__BB0_4;
	bra.uni 	$L__BB0_34;
$L__BB0_20:
	sub.s32 	%r7, %r1, %r40;
	mul.lo.s32 	%r8, %r40, %r40;
	mov.f32 	%f338, 0f00000000;
	mov.f32 	%f337, %f338;
$L__BB0_21:
	setp.ge.s32 	%p42, %r7, %r38;
	add.s32 	%r10, %r101, %r48;
	or.b32  	%r75, %r10, %r7;
	setp.ge.s32 	%p43, %r10, %r41;
	mul.lo.s32 	%r11, %r10, %r38;
	mul.lo.s32 	%r12, %r101, %r101;
	setp.lt.s32 	%p44, %r75, 0;
	or.pred  	%p45, %p43, %p42;
	or.pred  	%p46, %p45, %p44;
	@%p46 bra 	$L__BB0_24;
	add.s32 	%r76, %r7, %r11;
	mul.wide.s32 	%rd25, %r76, 4;
	add.s64 	%rd26, %rd4, %rd25;
	ld.global.f32 	%f8, [%rd26];
	abs.f32 	%f220, %f8;
	setp.equ.f32 	%p47, %f220, 0f7F800000;
	@%p47 bra 	$L__BB0_24;
	add.s32 	%r77, %r8, %r12;
	cvt.rn.f32.u32 	%f221, %r77;
	neg.f32 	%f222, %f221;
	div.rn.f32 	%f223, %f222, %f4;
	fma.rn.f32 	%f224, %f223, 0f3BBB989D, 0f3F000000;
	cvt.sat.f32.f32 	%f225, %f224;
	mov.f32 	%f226, 0f4B400001;
	mov.f32 	%f227, 0f437C0000;
	fma.rm.f32 	%f228, %f225, %f227, %f226;
	add.f32 	%f229, %f228, 0fCB40007F;
	neg.f32 	%f230, %f229;
	fma.rn.f32 	%f231, %f223, 0f3FB8AA3B, %f230;
	fma.rn.f32 	%f232, %f223, 0f32A57060, %f231;
	mov.b32 	%r78, %f228;
	shl.b32 	%r79, %r78, 23;
	mov.b32 	%f233, %r79;
	ex2.approx.ftz.f32 	%f234, %f232;
	mul.f32 	%f235, %f234, %f233;
	mul.f32 	%f236, %f235, %f2;
	sub.f32 	%f237, %f1, %f8;
	neg.f32 	%f238, %f237;
	mul.f32 	%f239, %f237, %f238;
	div.rn.f32 	%f240, %f239, %f5;
	fma.rn.f32 	%f241, %f240, 0f3BBB989D, 0f3F000000;
	cvt.sat.f32.f32 	%f242, %f241;
	fma.rm.f32 	%f243, %f242, %f227, %f226;
	add.f32 	%f244, %f243, 0fCB40007F;
	neg.f32 	%f245, %f244;
	fma.rn.f32 	%f246, %f240, 0f3FB8AA3B, %f245;
	fma.rn.f32 	%f247, %f240, 0f32A57060, %f246;
	mov.b32 	%r80, %f243;
	shl.b32 	%r81, %r80, 23;
	mov.b32 	%f248, %r81;
	ex2.approx.ftz.f32 	%f249, %f247;
	mul.f32 	%f250, %f249, %f248;
	mul.f32 	%f251, %f250, %f3;
	mul.f32 	%f252, %f236, %f251;
	fma.rn.f32 	%f337, %f8, %f252, %f337;
	add.f32 	%f338, %f338, %f252;
$L__BB0_24:
	setp.eq.s32 	%p48, %r40, 0;
	@%p48 bra 	$L__BB0_33;
	sub.s32 	%r105, 1, %r40;
	shl.b32 	%r82, %r40, 1;
	neg.s32 	%r104, %r82;
	add.s32 	%r102, %r7, %r11;
	mov.u32 	%r103, %r7;
$L__BB0_26:
	add.s32 	%r83, %r103, 1;
	or.b32  	%r84, %r10, %r83;
	setp.lt.s32 	%p50, %r84, 0;
	setp.ge.s32 	%p51, %r83, %r38;
	or.pred  	%p52, %p43, %p51;
	add.s32 	%r85, %r102, 1;
	mul.wide.s32 	%rd27, %r85, 4;
	add.s64 	%rd5, %rd4, %rd27;
	or.pred  	%p53, %p52, %p50;
	@%p53 bra 	$L__BB0_29;
	ld.global.f32 	%f15, [%rd5];
	abs.f32 	%f253, %f15;
	setp.equ.f32 	%p54, %f253, 0f7F800000;
	@%p54 bra 	$L__BB0_29;
	mad.lo.s32 	%r86, %r105, %r105, %r12;
	cvt.rn.f32.u32 	%f254, %r86;
	neg.f32 	%f255, %f254;
	div.rn.f32 	%f256, %f255, %f4;
	fma.rn.f32 	%f257, %f256, 0f3BBB989D, 0f3F000000;
	cvt.sat.f32.f32 	%f258, %f257;
	mov.f32 	%f259, 0f4B400001;
	mov.f32 	%f260, 0f437C0000;
	fma.rm.f32 	%f261, %f258, %f260, %f259;
	add.f32 	%f262, %f261, 0fCB40007F;
	neg.f32 	%f263, %f262;
	fma.rn.f32 	%f264, %f256, 0f3FB8AA3B, %f263;
	fma.rn.f32 	%f265, %f256, 0f32A57060, %f264;
	mov.b32 	%r87, %f261;
	shl.b32 	%r88, %r87, 23;
	mov.b32 	%f266, %r88;
	ex2.approx.ftz.f32 	%f267, %f265;
	mul.f32 	%f268, %f267, %f266;
	mul.f32 	%f269, %f268, %f2;
	sub.f32 	%f270, %f1, %f15;
	neg.f32 	%f271, %f270;
	mul.f32 	%f272, %f270, %f271;
	div.rn.f32 	%f273, %f272, %f5;
	fma.rn.f32 	%f274, %f273, 0f3BBB989D, 0f3F000000;
	cvt.sat.f32.f32 	%f275, %f274;
	fma.rm.f32 	%f276, %f275, %f260, %f259;
	add.f32 	%f277, %f276, 0fCB40007F;
	neg.f32 	%f278, %f277;
	fma.rn.f32 	%f279, %f273, 0f3FB8AA3B, %f278;
	fma.rn.f32 	%f280, %f273, 0f32A57060, %f279;
	mov.b32 	%r89, %f276;
	shl.b32 	%r90, %r89, 23;
	mov.b32 	%f281, %r90;
	ex2.approx.ftz.f32 	%f282, %f280;
	mul.f32 	%f283, %f282, %f281;
	mul.f32 	%f284, %f283, %f3;
	mul.f32 	%f285, %f269, %f284;
	fma.rn.f32 	%f337, %f15, %f285, %f337;
	add.f32 	%f338, %f338, %f285;
$L__BB0_29:
	add.s32 	%r103, %r103, 2;
	or.b32  	%r91, %r10, %r103;
	setp.lt.s32 	%p56, %r91, 0;
	setp.ge.s32 	%p57, %r103, %r38;
	or.pred  	%p58, %p43, %p57;
	or.pred  	%p59, %p58, %p56;
	@%p59 bra 	$L__BB0_32;
	ld.global.f32 	%f20, [%rd5+4];
	abs.f32 	%f286, %f20;
	setp.equ.f32 	%p60, %f286, 0f7F800000;
	@%p60 bra 	$L__BB0_32;
	mad.lo.s32 	%r92, %r105, %r105, %r105;
	add.s32 	%r93, %r105, %r92;
	add.s32 	%r94, %r93, %r12;
	add.s32 	%r95, %r94, 1;
	cvt.rn.f32.u32 	%f287, %r95;
	neg.f32 	%f288, %f287;
	div.rn.f32 	%f289, %f288, %f4;
	fma.rn.f32 	%f290, %f289, 0f3BBB989D, 0f3F000000;
	cvt.sat.f32.f32 	%f291, %f290;
	mov.f32 	%f292, 0f4B400001;
	mov.f32 	%f293, 0f437C0000;
	fma.rm.f32 	%f294, %f291, %f293, %f292;
	add.f32 	%f295, %f294, 0fCB40007F;
	neg.f32 	%f296, %f295;
	fma.rn.f32 	%f297, %f289, 0f3FB8AA3B, %f296;
	fma.rn.f32 	%f298, %f289, 0f32A57060, %f297;
	mov.b32 	%r96, %f294;
	shl.b32 	%r97, %r96, 23;
	mov.b32 	%f299, %r97;
	ex2.approx.ftz.f32 	%f300, %f298;
	mul.f32 	%f301, %f300, %f299;
	mul.f32 	%f302, %f301, %f2;
	sub.f32 	%f303, %f1, %f20;
	neg.f32 	%f304, %f303;
	mul.f32 	%f305, %f303, %f304;
	div.rn.f32 	%f306, %f305, %f5;
	fma.rn.f32 	%f307, %f306, 0f3BBB989D, 0f3F000000;
	cvt.sat.f32.f32 	%f308, %f307;
	fma.rm.f32 	%f309, %f308, %f293, %f292;
	add.f32 	%f310, %f309, 0fCB40007F;
	neg.f32 	%f311, %f310;
	fma.rn.f32 	%f312, %f306, 0f3FB8AA3B, %f311;
	fma.rn.f32 	%f313, %f306, 0f32A57060, %f312;
	mov.b32 	%r98, %f309;
	shl.b32 	%r99, %r98, 23;
	mov.b32 	%f314, %r99;
	ex2.approx.ftz.f32 	%f315, %f313;
	mul.f32 	%f316, %f315, %f314;
	mul.f32 	%f317, %f316, %f3;
	mul.f32 	%f318, %f302, %f317;
	fma.rn.f32 	%f337, %f20, %f318, %f337;
	add.f32 	%f338, %f338, %f318;
$L__BB0_32:
	add.s32 	%r105, %r105, 2;
	add.s32 	%r104, %r104, 2;
	add.s32 	%r102, %r102, 2;
	setp.ne.s32 	%p61, %r104, 0;
	@%p61 bra 	$L__BB0_26;
$L__BB0_33:
	add.s32 	%r24, %r101, 1;
	setp.eq.s32 	%p62, %r101, %r40;
	mov.u32 	%r101, %r24;
	@%p62 bra 	$L__BB0_34;
	bra.uni 	$L__BB0_21;
$L__BB0_34:
	ld.param.u64 	%rd39, [_Z20applyBilateralFilterPfS_iiffibS_S_Pb_param_0];
	setp.gt.f32 	%p63, %f338, 0f00000000;
	div.rn.f32 	%f320, %f337, %f338;
	selp.f32 	%f321, %f320, 0fFF800000, %p63;
	cvta.to.global.u64 	%rd28, %rd39;
	mul.wide.s32 	%rd29, %r3, 4;
	add.s64 	%rd30, %rd28, %rd29;
	st.global.f32 	[%rd30], %f321;
	setp.eq.s16 	%p64, %rs1, 0;
	@%p64 bra 	$L__BB0_38;
	mul.lo.s32 	%r37, %r3, 3;
	setp.leu.f32 	%p65, %f370, 0f00000000;
	@%p65 bra 	$L__BB0_37;
	cvt.s64.s32 	%rd35, %r3;
	div.rn.f32 	%f322, %f365, %f370;
	mul.wide.s32 	%rd36, %r37, 4;
	add.s64 	%rd37, %rd2, %rd36;
	st.global.f32 	[%rd37], %f322;
	div.rn.f32 	%f323, %f366, %f370;
	st.global.f32 	[%rd37+4], %f323;
	div.rn.f32 	%f324, %f367, %f370;
	st.global.f32 	[%rd37+8], %f324;
	add.s64 	%rd38, %rd1, %rd35;
	mov.b16 	%rs3, 1;
	st.global.u8 	[%rd38], %rs3;
	bra.uni 	$L__BB0_38;
$L__BB0_37:
	cvt.s64.s32 	%rd31, %r3;
	mul.wide.s32 	%rd32, %r37, 4;
	add.s64 	%rd33, %rd2, %rd32;
	mov.b32 	%r100, -8388608;
	st.global.u32 	[%rd33], %r100;
	st.global.u32 	[%rd33+4], %r100;
	st.global.u32 	[%rd33+8], %r100;
	add.s64 	%rd34, %rd1, %rd31;
	mov.b16 	%rs2, 0;
	st.global.u8 	[%rd34], %rs2;
$L__BB0_38:
	ret;

}
	// .globl	_Z9subSamplePfS_iifbS_S_Pb
.visible .entry _Z9subSamplePfS_iifbS_S_Pb(
	.param .u64 .ptr .align 1 _Z9subSamplePfS_iifbS_S_Pb_param_0,
	.param .u64 .ptr .align 1 _Z9subSamplePfS_iifbS_S_Pb_param_1,
	.param .u32 _Z9subSamplePfS_iifbS_S_Pb_param_2,
	.param .u32 _Z9subSamplePfS_iifbS_S_Pb_param_3,
	.param .f32 _Z9subSamplePfS_iifbS_S_Pb_param_4,
	.param .u8 _Z9subSamplePfS_iifbS_S_Pb_param_5,
	.param .u64 .ptr .align 1 _Z9subSamplePfS_iifbS_S_Pb_param_6,
	.param .u64 .ptr .align 1 _Z9subSamplePfS_iifbS_S_Pb_param_7,
	.param .u64 .ptr .align 1 _Z9subSamplePfS_iifbS_S_Pb_param_8
)
{
	.reg .pred 	%p<186>;
	.reg .b16 	%rs<4>;
	.reg .b32 	%r<271>;
	.reg .b32 	%f<313>;
	.reg .b64 	%rd<62>;

	ld.param.u64 	%rd8, [_Z9subSamplePfS_iifbS_S_Pb_param_0];
	ld.param.u64 	%rd9, [_Z9subSamplePfS_iifbS_S_Pb_param_1];
	ld.param.u32 	%r122, [_Z9subSamplePfS_iifbS_S_Pb_param_2];
	ld.param.u32 	%r124, [_Z9subSamplePfS_iifbS_S_Pb_param_3];
	ld.param.f32 	%f131, [_Z9subSamplePfS_iifbS_S_Pb_param_4];
	ld.param.s8 	%rs1, [_Z9subSamplePfS_iifbS_S_Pb_param_5];
	ld.param.u64 	%rd10, [_Z9subSamplePfS_iifbS_S_Pb_param_6];
	ld.param.u64 	%rd11, [_Z9subSamplePfS_iifbS_S_Pb_param_7];
	ld.param.u64 	%rd12, [_Z9subSamplePfS_iifbS_S_Pb_param_8];
	cvta.to.global.u64 	%rd1, %rd12;
	cvta.to.global.u64 	%rd2, %rd10;
	cvta.to.global.u64 	%rd3, %rd11;
	cvta.to.global.u64 	%rd4, %rd9;
	mov.u32 	%r125, %ctaid.x;
	mov.u32 	%r126, %ntid.x;
	mov.u32 	%r127, %tid.x;
	mad.lo.s32 	%r1, %r125, %r126, %r127;
	mov.u32 	%r128, %ctaid.y;
	mov.u32 	%r129, %ntid.y;
	mov.u32 	%r130, %tid.y;
	mad.lo.s32 	%r131, %r128, %r129, %r130;
	shl.b32 	%r3, %r1, 1;
	setp.ge.s32 	%p1, %r3, %r122;
	shl.b32 	%r4, %r131, 1;
	setp.ge.s32 	%p2, %r4, %r124;
	or.pred  	%p3, %p1, %p2;
	mov.f32 	%f292, 0f00000000;
	mov.f32 	%f293, 0f00000000;
	mov.f32 	%f294, 0f00000000;
	@%p3 bra 	$L__BB1_75;
	mul.f32 	%f133, %f131, 0f40400000;
	cvt.rpi.f32.f32 	%f134, %f133;
	cvt.rzi.s32.f32 	%r5, %f134;
	neg.s32 	%r246, %r5;
	setp.lt.s32 	%p4, %r5, 0;
	mov.b32 	%r261, 0;
	mov.f32 	%f295, 0f00000000;
	mov.u32 	%r262, %r261;
	@%p4 bra 	$L__BB1_69;
	setp.eq.s16 	%p5, %rs1, 0;
	@%p5 bra 	$L__BB1_29;
	sub.s32 	%r7, %r3, %r5;
	sub.s32 	%r8, 1, %r5;
	add.s32 	%r9, %r7, 2;
	sub.s32 	%r10, 3, %r5;
	mov.f32 	%f295, 0f00000000;
	mov.b32 	%r262, 0;
	cvt.s64.s32 	%rd18, %r3;
	mov.u32 	%r261, %r262;
	mov.f32 	%f294, %f295;
	mov.f32 	%f293, %f295;
	mov.f32 	%f292, %f295;
$L__BB1_4:
	setp.ge.s32 	%p6, %r7, %r122;
	add.s32 	%r76, %r246, %r4;
	setp.ge.s32 	%p7, %r76, %r124;
	mul.lo.s32 	%r77, %r76, %r122;
	or.b32  	%r134, %r76, %r7;
	setp.lt.s32 	%p8, %r134, 0;
	or.pred  	%p9, %p6, %p7;
	or.pred  	%p10, %p9, %p8;
	@%p10 bra 	$L__BB1_7;
	add.s32 	%r135, %r7, %r77;
	mul.wide.s32 	%rd13, %r135, 4;
	add.s64 	%rd14, %rd4, %rd13;
	ld.global.f32 	%f136, [%rd14];
	abs.f32 	%f137, %f136;
	setp.ne.f32 	%p11, %f137, 0f7F800000;
	add.f32 	%f138, %f295, %f136;
	selp.u32 	%r136, 1, 0, %p11;
	add.s32 	%r261, %r261, %r136;
	selp.f32 	%f295, %f138, %f295, %p11;
	mul.lo.s32 	%r137, %r135, 3;
	mul.wide.s32 	%rd15, %r137, 4;
	add.s64 	%rd16, %rd3, %rd15;
	ld.global.f32 	%f41, [%rd16];
	ld.global.f32 	%f42, [%rd16+4];
	ld.global.f32 	%f43, [%rd16+8];
	abs.f32 	%f139, %f41;
	setp.equ.f32 	%p12, %f139, 0f7F800000;
	abs.f32 	%f140, %f42;
	setp.equ.f32 	%p13, %f140, 0f7F800000;
	or.pred  	%p14, %p12, %p13;
	abs.f32 	%f142, %f43;
	setp.equ.f32 	%p15, %f142, 0f7F800000;
	or.pred  	%p16, %p14, %p15;
	@%p16 bra 	$L__BB1_7;
	add.f32 	%f292, %f292, %f41;
	add.f32 	%f293, %f293, %f42;
	add.f32 	%f294, %f294, %f43;
	add.s32 	%r262, %r262, 1;
$L__BB1_7:
	and.b32  	%r138, %r5, 1;
	setp.eq.b32 	%p17, %r138, 1;
	not.pred 	%p18, %p17;
	mov.u32 	%r253, %r8;
	@%p18 bra 	$L__BB1_14;
	add.s32 	%r139, %r8, %r3;
	or.b32  	%r140, %r76, %r139;
	setp.ge.s32 	%p20, %r139, %r122;
	setp.lt.s32 	%p21, %r140, 0;
	or.pred  	%p22, %p7, %p20;
	or.pred  	%p23, %p22, %p21;
	@%p23 bra 	$L__BB1_11;
	add.s32 	%r141, %r8, %r3;
	add.s32 	%r142, %r141, %r77;
	cvt.s64.s32 	%rd17, %r77;
	cvt.u64.u32 	%rd19, %r5;
	sub.s64 	%rd20, %rd18, %rd19;
	add.s64 	%rd21, %rd20, %rd17;
	shl.b64 	%rd22, %rd21, 2;
	add.s64 	%rd23, %rd4, %rd22;
	ld.global.f32 	%f144, [%rd23+4];
	abs.f32 	%f145, %f144;
	setp.ne.f32 	%p24, %f145, 0f7F800000;
	add.f32 	%f146, %f295, %f144;
	selp.u32 	%r143, 1, 0, %p24;
	add.s32 	%r261, %r261, %r143;
	selp.f32 	%f295, %f146, %f295, %p24;
	mul.lo.s32 	%r144, %r142, 3;
	mul.wide.s32 	%rd24, %r144, 4;
	add.s64 	%rd25, %rd3, %rd24;
	ld.global.f32 	%f52, [%rd25];
	ld.global.f32 	%f53, [%rd25+4];
	ld.global.f32 	%f54, [%rd25+8];
	abs.f32 	%f147, %f52;
	setp.equ.f32 	%p25, %f147, 0f7F800000;
	abs.f32 	%f148, %f53;
	setp.equ.f32 	%p26, %f148, 0f7F800000;
	or.pred  	%p27, %p25, %p26;
	abs.f32 	%f150, %f54;
	setp.equ.f32 	%p28, %f150, 0f7F800000;
	or.pred  	%p29, %p27, %p28;
	@%p29 bra 	$L__BB1_11;
	add.f32 	%f292, %f292, %f52;
	add.f32 	%f293, %f293, %f53;
	add.f32 	%f294, %f294, %f54;
	add.s32 	%r262, %r262, 1;
$L__BB1_11:
	setp.ge.s32 	%p31, %r9, %r122;
	or.b32  	%r145, %r76, %r9;
	setp.lt.s32 	%p32, %r145, 0;
	or.pred  	%p33, %p31, %p7;
	or.pred  	%p34, %p33, %p32;
	mov.u32 	%r253, %r10;
	@%p34 bra 	$L__BB1_14;
	add.s32 	%r146, %r9, %r77;
	mul.wide.s32 	%rd26, %r146, 4;
	add.s64 	%rd27, %rd4, %rd26;
	ld.global.f32 	%f152, [%rd27];
	abs.f32 	%f153, %f152;
	setp.ne.f32 	%p35, %f153, 0f7F800000;
	add.f32 	%f154, %f295, %f152;
	selp.u32 	%r147, 1, 0, %p35;
	add.s32 	%r261, %r261, %r147;
	selp.f32 	%f295, %f154, %f295, %p35;
	mul.lo.s32 	%r148, %r146, 3;
	mul.wide.s32 	%rd28, %r148, 4;
	add.s64 	%rd29, %rd3, %rd28;
	ld.global.f32 	%f63, [%rd29];
	ld.global.f32 	%f64, [%rd29+4];
	ld.global.f32 	%f65, [%rd29+8];
	abs.f32 	%f155, %f63;
	setp.equ.f32 	%p36, %f155, 0f7F800000;
	abs.f32 	%f156, %f64;
	setp.equ.f32 	%p37, %f156, 0f7F800000;
	or.pred  	%p38, %p36, %p37;
	abs.f32 	%f158, %f65;
	setp.equ.f32 	%p39, %f158, 0f7F800000;
	or.pred  	%p40, %p38, %p39;
	mov.u32 	%r253, %r10;
	@%p40 bra 	$L__BB1_14;
	add.f32 	%f292, %f292, %f63;
	add.f32 	%f293, %f293, %f64;
	add.f32 	%f294, %f294, %f65;
	add.s32 	%r262, %r262, 1;
	mov.u32 	%r253, %r10;
$L__BB1_14:
	setp.lt.u32 	%p41, %r5, 2;
	@%p41 bra 	$L__BB1_28;
$L__BB1_15:
	mov.u32 	%r91, %r253;
	add.s32 	%r94, %r91, %r3;
	or.b32  	%r149, %r76, %r94;
	setp.lt.s32 	%p43, %r149, 0;
	setp.ge.s32 	%p44, %r94, %r122;
	or.pred  	%p45, %p7, %p44;
	or.pred  	%p46, %p45, %p43;
	@%p46 bra 	$L__BB1_18;
	add.s32 	%r150, %r94, %r77;
	mul.wide.s32 	%rd30, %r150, 4;
	add.s64 	%rd31, %rd4, %rd30;
	ld.global.f32 	%f160, [%rd31];
	abs.f32 	%f161, %f160;
	setp.ne.f32 	%p47, %f161, 0f7F800000;
	add.f32 	%f162, %f295, %f160;
	selp.u32 	%r151, 1, 0, %p47;
	add.s32 	%r261, %r261, %r151;
	selp.f32 	%f295, %f162, %f295, %p47;
	mul.lo.s32 	%r152, %r150, 3;
	mul.wide.s32 	%rd32, %r152, 4;
	add.s64 	%rd33, %rd3, %rd32;
	ld.global.f32 	%f78, [%rd33];
	ld.global.f32 	%f79, [%rd33+4];
	ld.global.f32 	%f80, [%rd33+8];
	abs.f32 	%f163, %f78;
	setp.equ.f32 	%p48, %f163, 0f7F800000;
	abs.f32 	%f164, %f79;
	setp.equ.f32 	%p49, %f164, 0f7F800000;
	or.pred  	%p50, %p48, %p49;
	abs.f32 	%f166, %f80;
	setp.equ.f32 	%p51, %f166, 0f7F800000;
	or.pred  	%p52, %p50, %p51;
	@%p52 bra 	$L__BB1_18;
	add.f32 	%f292, %f292, %f78;
	add.f32 	%f293, %f293, %f79;
	add.f32 	%f294, %f294, %f80;
	add.s32 	%r262, %r262, 1;
$L__BB1_18:
	add.s32 	%r99, %r94, 1;
	or.b32  	%r153, %r76, %r99;
	setp.lt.s32 	%p54, %r153, 0;
	setp.ge.s32 	%p55, %r99, %r122;
	or.pred  	%p56, %p7, %p55;
	or.pred  	%p57, %p56, %p54;
	@%p57 bra 	$L__BB1_21;
	add.s32 	%r154, %r99, %r77;
	mul.wide.s32 	%rd34, %r154, 4;
	add.s64 	%rd35, %rd4, %rd34;
	ld.global.f32 	%f168, [%rd35];
	abs.f32 	%f169, %f168;
	setp.ne.f32 	%p58, %f169, 0f7F800000;
	add.f32 	%f170, %f295, %f168;
	selp.u32 	%r155, 1, 0, %p58;
	add.s32 	%r261, %r261, %r155;
	selp.f32 	%f295, %f170, %f295, %p58;
	mul.lo.s32 	%r156, %r154, 3;
	mul.wide.s32 	%rd36, %r156, 4;
	add.s64 	%rd37, %rd3, %rd36;
	ld.global.f32 	%f89, [%rd37];
	ld.global.f32 	%f90, [%rd37+4];
	ld.global.f32 	%f91, [%rd37+8];
	abs.f32 	%f171, %f89;
	setp.equ.f32 	%p59, %f171, 0f7F800000;
	abs.f32 	%f172, %f90;
	setp.equ.f32 	%p60, %f172, 0f7F800000;
	or.pred  	%p61, %p59, %p60;
	abs.f32 	%f174, %f91;
	setp.equ.f32 	%p62, %f174, 0f7F800000;
	or.pred  	%p63, %p61, %p62;
	@%p63 bra 	$L__BB1_21;
	add.f32 	%f292, %f292, %f89;
	add.f32 	%f293, %f293, %f90;
	add.f32 	%f294, %f294, %f91;
	add.s32 	%r262, %r262, 1;
$L__BB1_21:
	add.s32 	%r104, %r94, 2;
	or.b32  	%r157, %r76, %r104;
	setp.lt.s32 	%p65, %r157, 0;
	setp.ge.s32 	%p66, %r104, %r122;
	or.pred  	%p67, %p7, %p66;
	or.pred  	%p68, %p67, %p65;
	@%p68 bra 	$L__BB1_24;
	add.s32 	%r158, %r104, %r77;
	mul.wide.s32 	%rd38, %r158, 4;
	add.s64 	%rd39, %rd4, %rd38;
	ld.global.f32 	%f176, [%rd39];
	abs.f32 	%f177, %f176;
	setp.ne.f32 	%p69, %f177, 0f7F800000;
	add.f32 	%f178, %f295, %f176;
	selp.u32 	%r159, 1, 0, %p69;
	add.s32 	%r261, %r261, %r159;
	selp.f32 	%f295, %f178, %f295, %p69;
	mul.lo.s32 	%r160, %r158, 3;
	mul.wide.s32 	%rd40, %r160, 4;
	add.s64 	%rd41, %rd3, %rd40;
	ld.global.f32 	%f100, [%rd41];
	ld.global.f32 	%f101, [%rd41+4];
	ld.global.f32 	%f102, [%rd41+8];
	abs.f32 	%f179, %f100;
	setp.equ.f32 	%p70, %f179, 0f7F800000;
	abs.f32 	%f180, %f101;
	setp.equ.f32 	%p71, %f180, 0f7F800000;
	or.pred  	%p72, %p70, %p71;
	abs.f32 	%f182, %f102;
	setp.equ.f32 	%p73, %f182, 0f7F800000;
	or.pred  	%p74, %p72, %p73;
	@%p74 bra 	$L__BB1_24;
	add.f32 	%f292, %f292, %f100;
	add.f32 	%f293, %f293, %f101;
	add.f32 	%f294, %f294, %f102;
	add.s32 	%r262, %r262, 1;
$L__BB1_24:
	add.s32 	%r109, %r94, 3;
	or.b32  	%r161, %r76, %r109;
	setp.lt.s32 	%p76, %r161, 0;
	setp.ge.s32 	%p77, %r109, %r122;
	or.pred  	%p78, %p7, %p77;
	or.pred  	%p79, %p78, %p76;
	@%p79 bra 	$L__BB1_27;
	add.s32 	%r162, %r109, %r77;
	mul.wide.s32 	%rd42, %r162, 4;
	add.s64 	%rd43, %rd4, %rd42;
	ld.global.f32 	%f184, [%rd43];
	abs.f32 	%f185, %f184;
	setp.ne.f32 	%p80, %f185, 0f7F800000;
	add.f32 	%f186, %f295, %f184;
	selp.u32 	%r163, 1, 0, %p80;
	add.s32 	%r261, %r261, %r163;
	selp.f32 	%f295, %f186, %f295, %p80;
	mul.lo.s32 	%r164, %r162, 3;
	mul.wide.s32 	%rd44, %r164, 4;
	add.s64 	%rd45, %rd3, %rd44;
	ld.global.f32 	%f111, [%rd45];
	ld.global.f32 	%f112, [%rd45+4];
	ld.global.f32 	%f113, [%rd45+8];
	abs.f32 	%f187, %f111;
	setp.equ.f32 	%p81, %f187, 0f7F800000;
	abs.f32 	%f188, %f112;
	setp.equ.f32 	%p82, %f188, 0f7F800000;
	or.pred  	%p83, %p81, %p82;
	abs.f32 	%f190, %f113;
	setp.equ.f32 	%p84, %f190, 0f7F800000;
	or.pred  	%p85, %p83, %p84;
	@%p85 bra 	$L__BB1_27;
	add.f32 	%f292, %f292, %f111;
	add.f32 	%f293, %f293, %f112;
	add.f32 	%f294, %f294, %f113;
	add.s32 	%r262, %r262, 1;
$L__BB1_27:
	add.s32 	%r253, %r91, 4;
	add.s32 	%r165, %r91, 3;
	setp.ne.s32 	%p86, %r165, %r5;
	@%p86 bra 	$L__BB1_15;
$L__BB1_28:
	add.s32 	%r117, %r246, 1;
	setp.ne.s32 	%p87, %r246, %r5;
	mov.u32 	%r246, %r117;
	@%p87 bra 	$L__BB1_4;
	bra.uni 	$L__BB1_69;
$L__BB1_29:
	shl.b32 	%r167, %r5, 1;
	and.b32  	%r11, %r167, 6;
	and.b32  	%r12, %r5, 1;
	sub.s32 	%r13, 3, %r5;
	and.b32  	%r168, %r167, -8;
	neg.s32 	%r14, %r168;
	sub.s32 	%r15, %r3, %r5;
	mov.b32 	%r261, 0;
	mov.f32 	%f295, 0f00000000;
	mov.u32 	%r218, %r246;
$L__BB1_30:
	setp.lt.u32 	%p88, %r5, 4;
	add.s32 	%r18, %r218, %r4;
	mul.lo.s32 	%r19, %r18, %r122;
	mov.u32 	%r239, %r246;
	@%p88 bra 	$L__BB1_50;
	add.s32 	%r220, %r15, %r19;
	mov.u32 	%r221, %r15;
	mov.u32 	%r222, %r14;
	mov.u32 	%r223, %r13;
$L__BB1_32:
	.pragma "nounroll";
	setp.ge.s32 	%p89, %r18, %r124;
	or.b32  	%r169, %r18, %r221;
	setp.lt.s32 	%p90, %r169, 0;
	setp.ge.s32 	%p91, %r221, %r122;
	or.pred  	%p92, %p89, %p91;
	mul.wide.s32 	%rd46, %r220, 4;
	add.s64 	%rd5, %rd4, %rd46;
	or.pred  	%p93, %p92, %p90;
	@%p93 bra 	$L__BB1_34;
	ld.global.f32 	%f193, [%rd5];
	abs.f32 	%f194, %f193;
	setp.ne.f32 	%p94, %f194, 0f7F800000;
	add.f32 	%f195, %f295, %f193;
	selp.u32 	%r170, 1, 0, %p94;
	add.s32 	%r261, %r261, %r170;
	selp.f32 	%f295, %f195, %f295, %p94;
$L__BB1_34:
	add.s32 	%r171, %r221, 1;
	or.b32  	%r172, %r18, %r171;
	setp.lt.s32 	%p96, %r172, 0;
	setp.ge.s32 	%p97, %r171, %r122;
	or.pred  	%p98, %p89, %p97;
	or.pred  	%p99, %p98, %p96;
	@%p99 bra 	$L__BB1_36;
	ld.global.f32 	%f196, [%rd5+4];
	abs.f32 	%f197, %f196;
	setp.ne.f32 	%p100, %f197, 0f7F800000;
	add.f32 	%f198, %f295, %f196;
	selp.u32 	%r173, 1, 0, %p100;
	add.s32 	%r261, %r261, %r173;
	selp.f32 	%f295, %f198, %f295, %p100;
$L__BB1_36:
	add.s32 	%r174, %r221, 2;
	or.b32  	%r175, %r18, %r174;
	setp.lt.s32 	%p102, %r175, 0;
	setp.ge.s32 	%p103, %r174, %r122;
	or.pred  	%p104, %p89, %p103;
	or.pred  	%p105, %p104, %p102;
	@%p105 bra 	$L__BB1_38;
	ld.global.f32 	%f199, [%rd5+8];
	abs.f32 	%f200, %f199;
	setp.ne.f32 	%p106, %f200, 0f7F800000;
	add.f32 	%f201, %f295, %f199;
	selp.u32 	%r176, 1, 0, %p106;
	add.s32 	%r261, %r261, %r176;
	selp.f32 	%f295, %f201, %f295, %p106;
$L__BB1_38:
	add.s32 	%r177, %r221, 3;
	or.b32  	%r178, %r18, %r177;
	setp.lt.s32 	%p108, %r178, 0;
	setp.ge.s32 	%p109, %r177, %r122;
	or.pred  	%p110, %p89, %p109;
	or.pred  	%p111, %p110, %p108;
	@%p111 bra 	$L__BB1_40;
	ld.global.f32 	%f202, [%rd5+12];
	abs.f32 	%f203, %f202;
	setp.ne.f32 	%p112, %f203, 0f7F800000;
	add.f32 	%f204, %f295, %f202;
	selp.u32 	%r179, 1, 0, %p112;
	add.s32 	%r261, %r261, %r179;
	selp.f32 	%f295, %f204, %f295, %p112;
$L__BB1_40:
	add.s32 	%r180, %r221, 4;
	or.b32  	%r181, %r18, %r180;
	setp.lt.s32 	%p114, %r181, 0;
	setp.ge.s32 	%p115, %r180, %r122;
	or.pred  	%p116, %p89, %p115;
	or.pred  	%p117, %p116, %p114;
	@%p117 bra 	$L__BB1_42;
	ld.global.f32 	%f205, [%rd5+16];
	abs.f32 	%f206, %f205;
	setp.ne.f32 	%p118, %f206, 0f7F800000;
	add.f32 	%f207, %f295, %f205;
	selp.u32 	%r182, 1, 0, %p118;
	add.s32 	%r261, %r261, %r182;
	selp.f32 	%f295, %f207, %f295, %p118;
$L__BB1_42:
	add.s32 	%r183, %r221, 5;
	or.b32  	%r184, %r18, %r183;
	setp.lt.s32 	%p120, %r184, 0;
	setp.ge.s32 	%p121, %r183, %r122;
	or.pred  	%p122, %p89, %p121;
	or.pred  	%p123, %p122, %p120;
	@%p123 bra 	$L__BB1_44;
	ld.global.f32 	%f208, [%rd5+20];
	abs.f32 	%f209, %f208;
	setp.ne.f32 	%p124, %f209, 0f7F800000;
	add.f32 	%f210, %f295, %f208;
	selp.u32 	%r185, 1, 0, %p124;
	add.s32 	%r261, %r261, %r185;
	selp.f32 	%f295, %f210, %f295, %p124;
$L__BB1_44:
	add.s32 	%r186, %r221, 6;
	or.b32  	%r187, %r18, %r186;
	setp.lt.s32 	%p126, %r187, 0;
	setp.ge.s32 	%p127, %r186, %r122;
	or.pred  	%p128, %p89, %p127;
	or.pred  	%p129, %p128, %p126;
	@%p129 bra 	$L__BB1_46;
	ld.global.f32 	%f211, [%rd5+24];
	abs.f32 	%f212, %f211;
	setp.ne.f32 	%p130, %f212, 0f7F800000;
	add.f32 	%f213, %f295, %f211;
	selp.u32 	%r188, 1, 0, %p130;
	add.s32 	%r261, %r261, %r188;
	selp.f32 	%f295, %f213, %f295, %p130;
$L__BB1_46:
	add.s32 	%r189, %r221, 7;
	or.b32  	%r190, %r18, %r189;
	setp.lt.s32 	%p132, %r190, 0;
	setp.ge.s32 	%p133, %r189, %r122;
	or.pred  	%p134, %p89, %p133;
	or.pred  	%p135, %p134, %p132;
	@%p135 bra 	$L__BB1_48;
	ld.global.f32 	%f214, [%rd5+28];
	abs.f32 	%f215, %f214;
	setp.ne.f32 	%p136, %f215, 0f7F800000;
	add.f32 	%f216, %f295, %f214;
	selp.u32 	%r191, 1, 0, %p136;
	add.s32 	%r261, %r261, %r191;
	selp.f32 	%f295, %f216, %f295, %p136;
$L__BB1_48:
	add.s32 	%r223, %r223, 8;
	add.s32 	%r222, %r222, 8;
	add.s32 	%r221, %r221, 8;
	add.s32 	%r220, %r220, 8;
	setp.ne.s32 	%p137, %r222, 0;
	@%p137 bra 	$L__BB1_32;
	add.s32 	%r239, %r223, -3;
$L__BB1_50:
	setp.lt.u32 	%p138, %r11, 3;
	@%p138 bra 	$L__BB1_60;
	setp.ge.s32 	%p139, %r18, %r124;
	add.s32 	%r49, %r239, %r3;
	or.b32  	%r192, %r18, %r49;
	setp.lt.s32 	%p140, %r192, 0;
	setp.ge.s32 	%p141, %r49, %r122;
	or.pred  	%p142, %p139, %p141;
	add.s32 	%r193, %r49, %r19;
	mul.wide.s32 	%rd47, %r193, 4;
	add.s64 	%rd6, %rd4, %rd47;
	or.pred  	%p143, %p142, %p140;
	@%p143 bra 	$L__BB1_53;
	ld.global.f32 	%f217, [%rd6];
	abs.f32 	%f218, %f217;
	setp.ne.f32 	%p144, %f218, 0f7F800000;
	add.f32 	%f219, %f295, %f217;
	selp.u32 	%r194, 1, 0, %p144;
	add.s32 	%r261, %r261, %r194;
	selp.f32 	%f295, %f219, %f295, %p144;
$L__BB1_53:
	add.s32 	%r195, %r49, 1;
	or.b32  	%r196, %r18, %r195;
	setp.lt.s32 	%p146, %r196, 0;
	setp.ge.s32 	%p147, %r195, %r122;
	or.pred  	%p148, %p139, %p147;
	or.pred  	%p149, %p148, %p146;
	@%p149 bra 	$L__BB1_55;
	ld.global.f32 	%f220, [%rd6+4];
	abs.f32 	%f221, %f220;
	setp.ne.f32 	%p150, %f221, 0f7F800000;
	add.f32 	%f222, %f295, %f220;
	selp.u32 	%r197, 1, 0, %p150;
	add.s32 	%r261, %r261, %r197;
	selp.f32 	%f295, %f222, %f295, %p150;
$L__BB1_55:
	add.s32 	%r198, %r49, 2;
	or.b32  	%r199, %r18, %r198;
	setp.lt.s32 	%p152, %r199, 0;
	setp.ge.s32 	%p153, %r198, %r122;
	or.pred  	%p154, %p139, %p153;
	or.pred  	%p155, %p154, %p152;
	@%p155 bra 	$L__BB1_57;
	ld.global.f32 	%f223, [%rd6+8];
	abs.f32 	%f224, %f223;
	setp.ne.f32 	%p156, %f224, 0f7F800000;
	add.f32 	%f225, %f295, %f223;
	selp.u32 	%r200, 1, 0, %p156;
	add.s32 	%r261, %r261, %r200;
	selp.f32 	%f295, %f225, %f295, %p156;
$L__BB1_57:
	add.s32 	%r201, %r49, 3;
	or.b32  	%r202, %r18, %r201;
	setp.lt.s32 	%p158, %r202, 0;
	setp.ge.s32 	%p159, %r201, %r122;
	or.pred  	%p160, %p139, %p159;
	or.pred  	%p161, %p160, %p158;
	@%p161 bra 	$L__BB1_59;
	ld.global.f32 	%f226, [%rd6+12];
	abs.f32 	%f227, %f226;
	setp.ne.f32 	%p162, %f227, 0f7F800000;
	add.f32 	%f228, %f295, %f226;
	selp.u32 	%r203, 1, 0, %p162;
	add.s32 	%r261, %r261, %r203;
	selp.f32 	%f295, %f228, %f295, %p162;
$L__BB1_59:
	add.s32 	%r239, %r239, 4;
$L__BB1_60:
	setp.eq.s32 	%p163, %r12, 0;
	@%p163 bra 	$L__BB1_66;
	setp.ge.s32 	%p164, %r18, %r124;
	add.s32 	%r61, %r239, %r3;
	or.b32  	%r204, %r18, %r61;
	setp.lt.s32 	%p165, %r204, 0;
	setp.ge.s32 	%p166, %r61, %r122;
	or.pred  	%p167, %p164, %p166;
	add.s32 	%r205, %r61, %r19;
	mul.wide.s32 	%rd48, %r205, 4;
	add.s64 	%rd7, %rd4, %rd48;
	or.pred  	%p168, %p167, %p165;
	@%p168 bra 	$L__BB1_63;
	ld.global.f32 	%f229, [%rd7];
	abs.f32 	%f230, %f229;
	setp.ne.f32 	%p169, %f230, 0f7F800000;
	add.f32 	%f231, %f295, %f229;
	selp.u32 	%r206, 1, 0, %p169;
	add.s32 	%r261, %r261, %r206;
	selp.f32 	%f295, %f231, %f295, %p169;
$L__BB1_63:
	add.s32 	%r207, %r61, 1;
	or.b32  	%r208, %r18, %r207;
	setp.lt.s32 	%p171, %r208, 0;
	setp.ge.s32 	%p172, %r207, %r122;
	or.pred  	%p173, %p164, %p172;
	or.pred  	%p174, %p173, %p171;
	@%p174 bra 	$L__BB1_65;
	ld.global.f32 	%f232, [%rd7+4];
	abs.f32 	%f233, %f232;
	setp.ne.f32 	%p175, %f233, 0f7F800000;
	add.f32 	%f234, %f295, %f232;
	selp.u32 	%r209, 1, 0, %p175;
	add.s32 	%r261, %r261, %r209;
	selp.f32 	%f295, %f234, %f295, %p175;
$L__BB1_65:
	add.s32 	%r239, %r239, 2;
$L__BB1_66:
	setp.ge.s32 	%p176, %r18, %r124;
	add.s32 	%r69, %r239, %r3;
	or.b32  	%r210, %r18, %r69;
	setp.lt.s32 	%p177, %r210, 0;
	setp.ge.s32 	%p178, %r69, %r122;
	or.pred  	%p179, %p176, %p178;
	or.pred  	%p180, %p179, %p177;
	@%p180 bra 	$L__BB1_68;
	add.s32 	%r211, %r69, %r19;
	mul.wide.s32 	%rd49, %r211, 4;
	add.s64 	%rd50, %rd4, %rd49;
	ld.global.f32 	%f235, [%rd50];
	abs.f32 	%f236, %f235;
	setp.ne.f32 	%p181, %f236, 0f7F800000;
	add.f32 	%f237, %f295, %f235;
	selp.u32 	%r212, 1, 0, %p181;
	add.s32 	%r261, %r261, %r212;
	selp.f32 	%f295, %f237, %f295, %p181;
$L__BB1_68:
	add.s32 	%r72, %r218, 1;
	setp.eq.s32 	%p182, %r218, %r5;
	mov.b32 	%r262, 0;
	mov.u32 	%r218, %r72;
	@%p182 bra 	$L__BB1_69;
	bra.uni 	$L__BB1_30;
$L__BB1_69:
	setp.lt.s32 	%p183, %r261, 1;
	mov.f32 	%f312, 0fFF800000;
	@%p183 bra 	$L__BB1_71;
	cvt.rn.f32.u32 	%f240, %r261;
	div.rn.f32 	%f312, %f295, %f240;
$L__BB1_71:
	shr.u32 	%r214, %r122, 31;
	add.s32 	%r215, %r122, %r214;
	shr.s32 	%r216, %r215, 1;
	mad.lo.s32 	%r120, %r216, %r131, %r1;
	cvta.to.global.u64 	%rd51, %rd8;
	mul.wide.s32 	%rd52, %r120, 4;
	add.s64 	%rd53, %rd51, %rd52;
	st.global.f32 	[%rd53], %f312;
	mul.lo.s32 	%r121, %r120, 3;
	setp.eq.s16 	%p184, %rs1, 0;
	@%p184 bra 	$L__BB1_75;
	setp.lt.s32 	%p185, %r262, 1;
	@%p185 bra 	$L__BB1_74;
	cvt.s64.s32 	%rd58, %r120;
	cvt.rn.f32.u32 	%f241, %r262;
	div.rn.f32 	%f242, %f292, %f241;
	mul.wide.s32 	%rd59, %r121, 4;
	add.s64 	%rd60, %rd2, %rd59;
	st.global.f32 	[%rd60], %f242;
	div.rn.f32 	%f243, %f293, %f241;
	st.global.f32 	[%rd60+4], %f243;
	div.rn.f32 	%f244, %f294, %f241;
	st.global.f32 	[%rd60+8], %f244;
	add.s64 	%rd61, %rd1, %rd58;
	mov.b16 	%rs3, 1;
	st.global.u8 	[%rd61], %rs3;
	bra.uni 	$L__BB1_75;
$L__BB1_74:
	cvt.s64.s32 	%rd54, %r120;
	mul.wide.s32 	%rd55, %r121, 4;
	add.s64 	%rd56, %rd2, %rd55;
	mov.b32 	%r217, -8388608;
	st.global.u32 	[%rd56], %r217;
	st.global.u32 	[%rd56+4], %r217;
	st.global.u32 	[%rd56+8], %r217;
	add.s64 	%rd57, %rd1, %rd54;
	mov.b16 	%rs2, 0;
	st.global.u8 	[%rd57], %rs2;
$L__BB1_75:
	ret;

}


// ===== COMPILED SASS (sm_100) =====

	.target	sm_100

	.elftype	@"ET_EXEC"


//--------------------- .note.nv.tkinfo           --------------------------
	.section	.note.nv.tkinfo,"",@"SHT_NOTE"
	.sectionflags	@"SHF_NOTE_NV_TKINFO"
	.tkinfo
        /*0018*/ 	.word	0x00000002
        /*0030*/ 	.string	""
        /*0030*/ 	.string	"ptxas"
        /*0030*/ 	.string	"Cuda compilation tools, release 13.0, V13.0.88"
        /*0030*/ 	.string	"Build cuda_13.0.r13.0/compiler.36424714_0"
        /*0030*/ 	.string	"-arch sm_100 -m 64 "



//--------------------- .note.nv.cuinfo           --------------------------
	.section	.note.nv.cuinfo,"",@"SHT_NOTE"
	.sectionflags	@"SHF_NOTE_NV_CUINFO"
        /*0018*/ 	.short	0x0002
        /*001a*/ 	.short	0x0064
        /*001c*/ 	.short	0x0082
	.zero		2


//--------------------- .nv.info                  --------------------------
	.section	.nv.info,"",@"SHT_CUDA_INFO"
	.align	4


	//----- nvinfo : EIATTR_REGCOUNT
	.align		4
        /*0000*/ 	.byte	0x04, 0x2f
        /*0002*/ 	.short	(.L_1 - .L_0)
	.align		4
.L_0:
        /*0004*/ 	.word	index@(_Z20applyBilateralFilterPfS_iiffibS_S_Pb)
        /*0008*/ 	.word	0x00000022


	//----- nvinfo : EIATTR_FRAME_SIZE
	.align		4
.L_1:
        /*000c*/ 	.byte	0x04, 0x11
        /*000e*/ 	.short	(.L_3 - .L_2)
	.align		4
.L_2:
        /*0010*/ 	.word	index@($__internal_2_$__cuda_sm3x_div_rn_noftz_f32_slowpath)
        /*0014*/ 	.word	0x00000000


	//----- nvinfo : EIATTR_FRAME_SIZE
	.align		4
.L_3:
        /*0018*/ 	.byte	0x04, 0x11
        /*001a*/ 	.short	(.L_5 - .L_4)
	.align		4
.L_4:
        /*001c*/ 	.word	index@($__internal_1_$__cuda_sm20_dblrcp_rn_slowpath_v3)
        /*0020*/ 	.word	0x00000000


	//----- nvinfo : EIATTR_FRAME_SIZE
	.align		4
.L_5:
        /*0024*/ 	.byte	0x04, 0x11
        /*0026*/ 	.short	(.L_7 - .L_6)
	.align		4
.L_6:
        /*0028*/ 	.word	index@(_Z20applyBilateralFilterPfS_iiffibS_S_Pb)
        /*002c*/ 	.word	0x00000000


	//----- nvinfo : EIATTR_REGCOUNT
	.align		4
.L_7:
        /*0030*/ 	.byte	0x04, 0x2f
        /*0032*/ 	.short	(.L_9 - .L_8)
	.align		4
.L_8:
        /*0034*/ 	.word	index@(_Z9subSamplePfS_iifbS_S_Pb)
        /*0038*/ 	.word	0x00000020


	//----- nvinfo : EIATTR_FRAME_SIZE
	.align		4
.L_9:
        /*003c*/ 	.byte	0x04, 0x11
        /*003e*/ 	.short	(.L_11 - .L_10)
	.align		4
.L_10:
        /*0040*/ 	.word	index@($__internal_0_$__cuda_sm3x_div_rn_noftz_f32_slowpath)
        /*0044*/ 	.word	0x00000000


	//----- nvinfo : EIATTR_FRAME_SIZE
	.align		4
.L_11:
        /*0048*/ 	.byte	0x04, 0x11
        /*004a*/ 	.short	(.L_13 - .L_12)
	.align		4
.L_12:
        /*004c*/ 	.word	index@(_Z9subSamplePfS_iifbS_S_Pb)
        /*0050*/ 	.word	0x00000000


	//----- nvinfo : EIATTR_MIN_STACK_SIZE
	.align		4
.L_13:
        /*0054*/ 	.byte	0x04, 0x12
        /*0056*/ 	.short	(.L_15 - .L_14)
	.align		4
.L_14:
        /*0058*/ 	.word	index@(_Z9subSamplePfS_iifbS_S_Pb)
        /*005c*/ 	.word	0x00000000


	//----- nvinfo : EIATTR_MIN_STACK_SIZE
	.align		4
.L_15:
        /*0060*/ 	.byte	0x04, 0x12
        /*0062*/ 	.short	(.L_17 - .L_16)
	.align		4
.L_16:
        /*0064*/ 	.word	index@(_Z20applyBilateralFilterPfS_iiffibS_S_Pb)
        /*0068*/ 	.word	0x00000000
.L_17:


//--------------------- .nv.compat                --------------------------
	.section	.nv.compat,"",@"SHT_CUDA_COMPAT_INFO"
	.align	4
        /*0000*/ 	.byte	0x02, 0x09, 0x00, 0x00, 0x02, 0x02, 0x01, 0x00, 0x02, 0x05, 0x05, 0x00, 0x03, 0x07, 0x01, 0x01
        /*0010*/ 	.byte	0x02, 0x03, 0x00, 0x00, 0x02, 0x06, 0x01, 0x00, 0x04, 0x0b, 0x08, 0x00, 0x01, 0x00, 0x00, 0x00
        /*0020*/ 	.byte	0x00, 0x00, 0x00, 0x00


//--------------------- .nv.info._Z9subSamplePfS_iifbS_S_Pb --------------------------
	.section	.nv.info._Z9subSamplePfS_iifbS_S_Pb,"",@"SHT_CUDA_INFO"
	.sectionflags	@""
	.align	4


	//----- nvinfo : EIATTR_CUDA_API_VERSION
	.align		4
        /*0000*/ 	.byte	0x04, 0x37
        /*0002*/ 	.short	(.L_19 - .L_18)
.L_18:
        /*0004*/ 	.word	0x00000082


	//----- nvinfo : EIATTR_KPARAM_INFO
	.align		4
.L_19:
        /*0008*/ 	.byte	0x04, 0x17
        /*000a*/ 	.short	(.L_21 - .L_20)
.L_20:
        /*000c*/ 	.word	0x00000000
        /*0010*/ 	.short	0x0008
        /*0012*/ 	.short	0x0030
        /*0014*/ 	.byte	0x00, 0xf5, 0x21, 0x00


	//----- nvinfo : EIATTR_KPARAM_INFO
	.align		4
.L_21:
        /*0018*/ 	.byte	0x04, 0x17
        /*001a*/ 	.short	(.L_23 - .L_22)
.L_22:
        /*001c*/ 	.word	0x00000000
        /*0020*/ 	.short	0x0007
        /*0022*/ 	.short	0x0028
        /*0024*/ 	.byte	0x00, 0xf5, 0x21, 0x00


	//----- nvinfo : EIATTR_KPARAM_INFO
	.align		4
.L_23:
        /*0028*/ 	.byte	0x04, 0x17
        /*002a*/ 	.short	(.L_25 - .L_24)
.L_24:
        /*002c*/ 	.word	0x00000000
        /*0030*/ 	.short	0x0006
        /*0032*/ 	.short	0x0020
        /*0034*/ 	.byte	0x00, 0xf5, 0x21, 0x00


	//----- nvinfo : EIATTR_KPARAM_INFO
	.align		4
.L_25:
        /*0038*/ 	.byte	0x04, 0x17
        /*003a*/ 	.short	(.L_27 - .L_26)
.L_26:
        /*003c*/ 	.word	0x00000000
        /*0040*/ 	.short	0x0005
        /*0042*/ 	.short	0x001c
        /*0044*/ 	.byte	0x00, 0xf0, 0x05, 0x00


	//----- nvinfo : EIATTR_KPARAM_INFO
	.align		4
.L_27:
        /*0048*/ 	.byte	0x04, 0x17
        /*004a*/ 	.short	(.L_29 - .L_28)
.L_28:
        /*004c*/ 	.word	0x00000000
        /*0050*/ 	.short	0x0004
        /*0052*/ 	.short	0x0018
        /*0054*/ 	.byte	0x00, 0xf0, 0x11, 0x00


	//----- nvinfo : EIATTR_KPARAM_INFO
	.align		4
.L_29:
        /*0058*/ 	.byte	0x04, 0x17
        /*005a*/ 	.short	(.L_31 - .L_30)
.L_30:
        /*005c*/ 	.word	0x00000000
        /*0060*/ 	.short	0x0003
        /*0062*/ 	.short	0x0014
        /*0064*/ 	.byte	0x00, 0xf0, 0x11, 0x00


	//----- nvinfo : EIATTR_KPARAM_INFO
	.align		4
.L_31:
        /*0068*/ 	.byte	0x04, 0x17
        /*006a*/ 	.short	(.L_33 - .L_32)
.L_32:
        /*006c*/ 	.word	0x00000000
        /*0070*/ 	.short	0x0002
        /*0072*/ 	.short	0x0010
        /*0074*/ 	.byte	0x00, 0xf0, 0x11, 0x00


	//----- nvinfo : EIATTR_KPARAM_INFO
	.align		4
.L_33:
        /*0078*/ 	.byte	0x04, 0x17
        /*007a*/ 	.short	(.L_35 - .L_34)
.L_34:
        /*007c*/ 	.word	0x00000000
        /*0080*/ 	.short	0x0001
        /*0082*/ 	.short	0x0008
        /*0084*/ 	.byte	0x00, 0xf5, 0x21, 0x00


	//----- nvinfo : EIATTR_KPARAM_INFO
	.align		4
.L_35:
        /*0088*/ 	.byte	0x04, 0x17
        /*008a*/ 	.short	(.L_37 - .L_36)
.L_36:
        /*008c*/ 	.word	0x00000000
        /*0090*/ 	.short	0x0000
        /*0092*/ 	.short	0x0000
        /*0094*/ 	.byte	0x00, 0xf5, 0x21, 0x00


	//----- nvinfo : EIATTR_SPARSE_MMA_MASK
	.align		4
.L_37:
        /*0098*/ 	.byte	0x03, 0x50
        /*009a*/ 	.short	0x0000


	//----- nvinfo : EIATTR_MAXREG_COUNT
	.align		4
        /*009c*/ 	.byte	0x03, 0x1b
        /*009e*/ 	.short	0x00ff


	//----- nvinfo : EIATTR_MERCURY_ISA_VERSION
	.align		4
        /*00a0*/ 	.byte	0x03, 0x5f
        /*00a2*/ 	.short	0x0101


	//----- nvinfo : EIATTR_VRC_CTA_INIT_COUNT
	.align		4
        /*00a4*/ 	.byte	0x02, 0x4a
	.zero		1
	.zero		1


	//----- nvinfo : EIATTR_EXIT_INSTR_OFFSETS
	.align		4
        /*00a8*/ 	.byte	0x04, 0x1c
        /*00aa*/ 	.short	(.L_39 - .L_38)


	//   ....[0]....
.L_38:
        /*00ac*/ 	.word	0x000000e0


	//   ....[1]....
        /*00b0*/ 	.word	0x00002070


	//   ....[2]....
        /*00b4*/ 	.word	0x00002400


	//   ....[3]....
        /*00b8*/ 	.word	0x000024b0


	//----- nvinfo : EIATTR_CRS_STACK_SIZE
	.align		4
.L_39:
        /*00bc*/ 	.byte	0x04, 0x1e
        /*00be*/ 	.short	(.L_41 - .L_40)
.L_40:
        /*00c0*/ 	.word	0x00000000


	//----- nvinfo : EIATTR_CBANK_PARAM_SIZE
	.align		4
.L_41:
        /*00c4*/ 	.byte	0x03, 0x19
        /*00c6*/ 	.short	0x0038


	//----- nvinfo : EIATTR_PARAM_CBANK
	.align		4
        /*00c8*/ 	.byte	0x04, 0x0a
        /*00ca*/ 	.short	(.L_43 - .L_42)
	.align		4
.L_42:
        /*00cc*/ 	.word	index@(.nv.constant0._Z9subSamplePfS_iifbS_S_Pb)
        /*00d0*/ 	.short	0x0380
        /*00d2*/ 	.short	0x0038


	//----- nvinfo : EIATTR_SW_WAR
	.align		4
.L_43:
        /*00d4*/ 	.byte	0x04, 0x36
        /*00d6*/ 	.short	(.L_45 - .L_44)
.L_44:
        /*00d8*/ 	.word	0x00000008
.L_45:


//--------------------- .nv.info._Z20applyBilateralFilterPfS_iiffibS_S_Pb --------------------------
	.section	.nv.info._Z20applyBilateralFilterPfS_iiffibS_S_Pb,"",@"SHT_CUDA_INFO"
	.sectionflags	@""
	.align	4


	//----- nvinfo : EIATTR_CUDA_API_VERSION
	.align		4
        /*0000*/ 	.byte	0x04, 0x37
        /*0002*/ 	.short	(.L_47 - .L_46)
.L_46:
        /*0004*/ 	.word	0x00000082


	//----- nvinfo : EIATTR_KPARAM_INFO
	.align		4
.L_47:
        /*0008*/ 	.byte	0x04, 0x17
        /*000a*/ 	.short	(.L_49 - .L_48)
.L_48:
        /*000c*/ 	.word	0x00000000
        /*0010*/ 	.short	0x000a
        /*0012*/ 	.short	0x0038
        /*0014*/ 	.byte	0x00, 0xf5, 0x21, 0x00


	//----- nvinfo : EIATTR_KPARAM_INFO
	.align		4
.L_49:
        /*0018*/ 	.byte	0x04, 0x17
        /*001a*/ 	.short	(.L_51 - .L_50)
.L_50:
        /*001c*/ 	.word	0x00000000
        /*0020*/ 	.short	0x0009
        /*0022*/ 	.short	0x0030
        /*0024*/ 	.byte	0x00, 0xf5, 0x21, 0x00


	//----- nvinfo : EIATTR_KPARAM_INFO
	.align		4
.L_51:
        /*0028*/ 	.byte	0x04, 0x17
        /*002a*/ 	.short	(.L_53 - .L_52)
.L_52:
        /*002c*/ 	.word	0x00000000
        /*0030*/ 	.short	0x0008
        /*0032*/ 	.short	0x0028
        /*0034*/ 	.byte	0x00, 0xf5, 0x21, 0x00


	//----- nvinfo : EIATTR_KPARAM_INFO
	.align		4
.L_53:
        /*0038*/ 	.byte	0x04, 0x17
        /*003a*/ 	.short	(.L_55 - .L_54)
.L_54:
        /*003c*/ 	.word	0x00000000
        /*0040*/ 	.short	0x0007
        /*0042*/ 	.short	0x0024
        /*0044*/ 	.byte	0x00, 0xf0, 0x05, 0x00


	//----- nvinfo : EIATTR_KPARAM_INFO
	.align		4
.L_55:
        /*0048*/ 	.byte	0x04, 0x17
        /*004a*/ 	.short	(.L_57 - .L_56)
.L_56:
        /*004c*/ 	.word	0x00000000
        /*0050*/ 	.short	0x0006
        /*0052*/ 	.short	0x0020
        /*0054*/ 	.byte	0x00, 0xf0, 0x11, 0x00


	//----- nvinfo : EIATTR_KPARAM_INFO
	.align		4
.L_57:
        /*0058*/ 	.byte	0x04, 0x17
        /*005a*/ 	.short	(.L_59 - .L_58)
.L_58:
        /*005c*/ 	.word	0x00000000
        /*0060*/ 	.short	0x0005
        /*0062*/ 	.short	0x001c
        /*0064*/ 	.byte	0x00, 0xf0, 0x11, 0x00


	//----- nvinfo : EIATTR_KPARAM_INFO
	.align		4
.L_59:
        /*0068*/ 	.byte	0x04, 0x17
        /*006a*/ 	.short	(.L_61 - .L_60)
.L_60:
        /*006c*/ 	.word	0x00000000
        /*0070*/ 	.short	0x0004
        /*0072*/ 	.short	0x0018
        /*0074*/ 	.byte	0x00, 0xf0, 0x11, 0x00


	//----- nvinfo : EIATTR_KPARAM_INFO
	.align		4
.L_61:
        /*0078*/ 	.byte	0x04, 0x17
        /*007a*/ 	.short	(.L_63 - .L_62)
.L_62:
        /*007c*/ 	.word	0x00000000
        /*0080*/ 	.short	0x0003
        /*0082*/ 	.short	0x0014
        /*0084*/ 	.byte	0x00, 0xf0, 0x11, 0x00


	//----- nvinfo : EIATTR_KPARAM_INFO
	.align		4
.L_63:
        /*0088*/ 	.byte	0x04, 0x17
        /*008a*/ 	.short	(.L_65 - .L_64)
.L_64:
        /*008c*/ 	.word	0x00000000
        /*0090*/ 	.short	0x0002
        /*0092*/ 	.short	0x0010
        /*0094*/ 	.byte	0x00, 0xf0, 0x11, 0x00


	//----- nvinfo : EIATTR_KPARAM_INFO
	.align		4
.L_65:
        /*0098*/ 	.byte	0x04, 0x17
        /*009a*/ 	.short	(.L_67 - .L_66)
.L_66:
        /*009c*/ 	.word	0x00000000
        /*00a0*/ 	.short	0x0001
        /*00a2*/ 	.short	0x0008
        /*00a4*/ 	.byte	0x00, 0xf5, 0x21, 0x00


	//----- nvinfo : EIATTR_KPARAM_INFO
	.align		4
.L_67:
        /*00a8*/ 	.byte	0x04, 0x17
        /*00aa*/ 	.short	(.L_69 - .L_68)
.L_68:
        /*00ac*/ 	.word	0x00000000
        /*00b0*/ 	.short	0x0000
        /*00b2*/ 	.short	0x0000
        /*00b4*/ 	.byte	0x00, 0xf5, 0x21, 0x00


	//----- nvinfo : EIATTR_SPARSE_MMA_MASK
	.align		4
.L_69:
        /*00b8*/ 	.byte	0x03, 0x50
        /*00ba*/ 	.short	0x0000


	//----- nvinfo : EIATTR_MAXREG_COUNT
	.align		4
        /*00bc*/ 	.byte	0x03, 0x1b
        /*00be*/ 	.short	0x00ff


	//----- nvinfo : EIATTR_MERCURY_ISA_VERSION
	.align		4
        /*00c0*/ 	.byte	0x03, 0x5f
        /*00c2*/ 	.short	0x0101


	//----- nvinfo : EIATTR_VRC_CTA_INIT_COUNT
	.align		4
        /*00c4*/ 	.byte	0x02, 0x4a
	.zero		1
	.zero		1


	//----- nvinfo : EIATTR_EXIT_INSTR_OFFSETS
	.align		4
        /*00c8*/ 	.byte	0x04, 0x1c
        /*00ca*/ 	.short	(.L_71 - .L_70)


	//   ....[0]....
.L_70:
        /*00cc*/ 	.word	0x000000c0


	//   ....[1]....
        /*00d0*/ 	.word	0x00002590


	//   ....[2]....
        /*00d4*/ 	.word	0x00002920


	//   ....[3]....
        /*00d8*/ 	.word	0x000029d0


	//----- nvinfo : EIATTR_CRS_STACK_SIZE
	.align		4
.L_71:
        /*00dc*/ 	.byte	0x04, 0x1e
        /*00de*/ 	.short	(.L_73 - .L_72)
.L_72:
        /*00e0*/ 	.word	0x00000000


	//----- nvinfo : EIATTR_CBANK_PARAM_SIZE
	.align		4
.L_73:
        /*00e4*/ 	.byte	0x03, 0x19
        /*00e6*/ 	.short	0x0040


	//----- nvinfo : EIATTR_PARAM_CBANK
	.align		4
        /*00e8*/ 	.byte	0x04, 0x0a
        /*00ea*/ 	.short	(.L_75 - .L_74)
	.align		4
.L_74:
        /*00ec*/ 	.word	index@(.nv.constant0._Z20applyBilateralFilterPfS_iiffibS_S_Pb)
        /*00f0*/ 	.short	0x0380
        /*00f2*/ 	.short	0x0040


	//----- nvinfo : EIATTR_SW_WAR
	.align		4
.L_75:
        /*00f4*/ 	.byte	0x04, 0x36
        /*00f6*/ 	.short	(.L_77 - .L_76)
.L_76:
        /*00f8*/ 	.word	0x00000008
.L_77:


//--------------------- .nv.callgraph             --------------------------
	.section	.nv.callgraph,"",@"SHT_CUDA_CALLGRAPH"
	.align	4
	.sectionentsize	8
	.align		4
        /*0000*/ 	.word	0x00000000
	.align		4
        /*0004*/ 	.word	0xffffffff
	.align		4
        /*0008*/ 	.word	0x00000000
	.align		4
        /*000c*/ 	.word	0xfffffffe
	.align		4
        /*0010*/ 	.word	0x00000000
	.align		4
        /*0014*/ 	.word	0xfffffffd
	.align		4
        /*0018*/ 	.word	0x00000000
	.align		4
        /*001c*/ 	.word	0xfffffffc


//--------------------- .text._Z9subSamplePfS_iifbS_S_Pb --------------------------
	.section	.text._Z9subSamplePfS_iifbS_S_Pb,"ax",@progbits
	.align	128
        .global         _Z9subSamplePfS_iifbS_S_Pb
        .type           _Z9subSamplePfS_iifbS_S_Pb,@function
        .size           _Z9subSamplePfS_iifbS_S_Pb,(.L_x_112 - _Z9subSamplePfS_iifbS_S_Pb)
        .other          _Z9subSamplePfS_iifbS_S_Pb,@"STO_CUDA_ENTRY STV_DEFAULT"
_Z9subSamplePfS_iifbS_S_Pb:
.text._Z9subSamplePfS_iifbS_S_Pb:
[----:B------:R-:W-:Y:S01]  /*0000*/  LDC R1, c[0x0][0x37c] ;  /* 0x0000df00ff017b82 */ /* 0x000fe20000000800 */
[----:B------:R-:W0:Y:S07]  /*0010*/  S2R R5, SR_TID.Y ;  /* 0x0000000000057919 */ /* 0x000e2e0000002200 */
[----:B------:R-:W1:Y:S01]  /*0020*/  LDC R3, c[0x0][0x360] ;  /* 0x0000d800ff037b82 */ /* 0x000e620000000800 */
[----:B------:R-:W2:Y:S01]  /*0030*/  LDCU.64 UR6, c[0x0][0x390] ;  /* 0x00007200ff0677ac */ /* 0x000ea20008000a00 */
[----:B------:R-:W1:Y:S06]  /*0040*/  S2R R2, SR_TID.X ;  /* 0x0000000000027919 */ /* 0x000e6c0000002100 */
[----:B------:R-:W0:Y:S08]  /*0050*/  S2UR UR5, SR_CTAID.Y ;  /* 0x00000000000579c3 */ /* 0x000e300000002600 */
[----:B------:R-:W0:Y:S08]  /*0060*/  LDC R0, c[0x0][0x364] ;  /* 0x0000d900ff007b82 */ /* 0x000e300000000800 */
[----:B------:R-:W1:Y:S01]  /*0070*/  S2UR UR4, SR_CTAID.X ;  /* 0x00000000000479c3 */ /* 0x000e620000002500 */
[----:B0-----:R-:W-:-:S02]  /*0080*/  IMAD R0, R0, UR5, R5 ;  /* 0x0000000500007c24 */ /* 0x001fc4000f8e0205 */
[----:B-1----:R-:W-:Y:S02]  /*0090*/  IMAD R3, R3, UR4, R2 ;  /* 0x0000000403037c24 */ /* 0x002fe4000f8e0202 */
[----:B------:R-:W-:Y:S02]  /*00a0*/  IMAD.SHL.U32 R2, R0, 0x2, RZ ;  /* 0x0000000200027824 */ /* 0x000fe400078e00ff */
[----:B------:R-:W-:-:S03]  /*00b0*/  IMAD.SHL.U32 R4, R3, 0x2, RZ ;  /* 0x0000000203047824 */ /* 0x000fc600078e00ff */
[----:B--2---:R-:W-:-:S04]  /*00c0*/  ISETP.GE.AND P0, PT, R2, UR7, PT ;  /* 0x0000000702007c0c */ /* 0x004fc8000bf06270 */
[----:B------:R-:W-:-:S13]  /*00d0*/  ISETP.GE.OR P0, PT, R4, UR6, P0 ;  /* 0x0000000604007c0c */ /* 0x000fda0008706670 */
[----:B------:R-:W-:Y:S05]  /*00e0*/  @P0 EXIT ;  /* 0x000000000000094d */ /* 0x000fea0003800000 */
[----:B------:R-:W0:Y:S01]  /*00f0*/  LDC R5, c[0x0][0x398] ;  /* 0x0000e600ff057b82 */ /* 0x000e220000000800 */
[----:B------:R-:W1:Y:S01]  /*0100*/  LDCU.64 UR6, c[0x0][0x358] ;  /* 0x00006b00ff0677ac */ /* 0x000e620008000a00 */
[----:B------:R-:W-:Y:S01]  /*0110*/  CS2R R6, SRZ ;  /* 0x0000000000067805 */ /* 0x000fe2000001ff00 */
[----:B------:R-:W-:Y:S01]  /*0120*/  IMAD.MOV.U32 R8, RZ, RZ, RZ ;  /* 0x000000ffff087224 */ /* 0x000fe200078e00ff */
[----:B------:R-:W-:Y:S01]  /*0130*/  CS2R R10, SRZ ;  /* 0x00000000000a7805 */ /* 0x000fe2000001ff00 */
[----:B------:R-:W-:Y:S02]  /*0140*/  IMAD.MOV.U32 R25, RZ, RZ, RZ ;  /* 0x000000ffff197224 */ /* 0x000fe400078e00ff */
[----:B0-----:R-:W-:-:S06]  /*0150*/  FMUL R5, R5, 3 ;  /* 0x4040000005057820 */ /* 0x001fcc0000400000 */
[----:B------:R-:W0:Y:S02]  /*0160*/  F2I.CEIL.NTZ R5, R5 ;  /* 0x0000000500057305 */ /* 0x000e24000020b100 */
[----:B0-----:R-:W-:-:S13]  /*0170*/  ISETP.GE.AND P0, PT, R5, RZ, PT ;  /* 0x000000ff0500720c */ /* 0x001fda0003f06270 */
[----:B-1----:R-:W-:Y:S05]  /*0180*/  @!P0 BRA `(.L_x_0) ;  /* 0x0000001c003c8947 */ /* 0x002fea0003800000 */
[----:B------:R-:W0:Y:S01]  /*0190*/  LDCU.U8 UR4, c[0x0][0x39c] ;  /* 0x00007380ff0477ac */ /* 0x000e220008000000 */
[----:B------:R-:W-:Y:S01]  /*01a0*/  IMAD.MOV R12, RZ, RZ, -R5 ;  /* 0x000000ffff0c7224 */ /* 0x000fe200078e0a05 */
[----:B0-----:R-:W-:-:S04]  /*01b0*/  UPRMT UR4, UR4, 0x8880, URZ ;  /* 0x0000888004047896 */ /* 0x001fc800080000ff */
[----:B------:R-:W-:-:S09]  /*01c0*/  UISETP.NE.AND UP0, UPT, UR4, URZ, UPT ;  /* 0x000000ff0400728c */ /* 0x000fd2000bf05270 */
[----:B------:R-:W-:Y:S05]  /*01d0*/  BRA.U !UP0, `(.L_x_1) ;  /* 0x0000000d08b87547 */ /* 0x000fea000b800000 */
[----:B------:R-:W-:Y:S02]  /*01e0*/  IADD3 R13, PT, PT, R4, -R5, RZ ;  /* 0x80000005040d7210 */ /* 0x000fe40007ffe0ff */
[----:B------:R-:W-:Y:S02]  /*01f0*/  CS2R R10, SRZ ;  /* 0x00000000000a7805 */ /* 0x000fe4000001ff00 */
[C---:B------:R-:W-:Y:S01]  /*0200*/  IADD3 R19, PT, PT, -R5.reuse, 0x1, RZ ;  /* 0x0000000105137810 */ /* 0x040fe20007ffe1ff */
[----:B------:R-:W-:Y:S01]  /*0210*/  IMAD.MOV.U32 R25, RZ, RZ, RZ ;  /* 0x000000ffff197224 */ /* 0x000fe200078e00ff */
[----:B------:R-:W-:Y:S01]  /*0220*/  IADD3 R18, PT, PT, -R5, 0x3, RZ ;  /* 0x0000000305127810 */ /* 0x000fe20007ffe1ff */
[----:B------:R-:W-:Y:S01]  /*0230*/  IMAD.MOV.U32 R8, RZ, RZ, RZ ;  /* 0x000000ffff087224 */ /* 0x000fe200078e00ff */
[----:B------:R-:W-:Y:S02]  /*0240*/  SHF.R.S32.HI R20, RZ, 0x1f, R4 ;  /* 0x0000001fff147819 */ /* 0x000fe40000011404 */
[----:B------:R-:W-:Y:S01]  /*0250*/  CS2R R6, SRZ ;  /* 0x0000000000067805 */ /* 0x000fe2000001ff00 */
[----:B------:R-:W-:-:S07]  /*0260*/  VIADD R21, R13, 0x2 ;  /* 0x000000020d157836 */ /* 0x000fce0000000000 */
.L_x_18:
[----:B------:R-:W0:Y:S01]  /*0270*/  LDCU.64 UR8, c[0x0][0x390] ;  /* 0x00007200ff0877ac */ /* 0x000e220008000a00 */
[----:B------:R-:W-:Y:S01]  /*0280*/  IMAD.IADD R22, R2, 0x1, R12 ;  /* 0x0000000102167824 */ /* 0x000fe200078e020c */
[----:B------:R-:W-:Y:S01]  /*0290*/  LOP3.LUT R14, R5, 0x1, RZ, 0xc0, !PT ;  /* 0x00000001050e7812 */ /* 0x000fe200078ec0ff */
[----:B------:R-:W-:Y:S03]  /*02a0*/  BSSY.RECONVERGENT B0, `(.L_x_2) ;  /* 0x000001e000007945 */ /* 0x000fe60003800200 */
[----:B------:R-:W-:Y:S02]  /*02b0*/  LOP3.LUT R9, R22, R13, RZ, 0xfc, !PT ;  /* 0x0000000d16097212 */ /* 0x000fe400078efcff */
[----:B------:R-:W-:Y:S02]  /*02c0*/  ISETP.NE.U32.AND P3, PT, R14, 0x1, PT ;  /* 0x000000010e00780c */ /* 0x000fe40003f65070 */
[C---:B0-----:R-:W-:Y:S01]  /*02d0*/  ISETP.GE.AND P2, PT, R22.reuse, UR9, PT ;  /* 0x0000000916007c0c */ /* 0x041fe2000bf46270 */
[----:B------:R-:W-:-:S03]  /*02e0*/  IMAD R24, R22, UR8, RZ ;  /* 0x0000000816187c24 */ /* 0x000fc6000f8e02ff */
[----:B------:R-:W-:-:S04]  /*02f0*/  ISETP.GE.OR P0, PT, R13, UR8, P2 ;  /* 0x000000080d007c0c */ /* 0x000fc80009706670 */
[----:B------:R-:W-:-:S13]  /*0300*/  ISETP.LT.OR P0, PT, R9, RZ, P0 ;  /* 0x000000ff0900720c */ /* 0x000fda0000701670 */
[----:B------:R-:W-:Y:S05]  /*0310*/  @P0 BRA `(.L_x_3) ;  /* 0x0000000000580947 */ /* 0x000fea0003800000 */
[----:B------:R-:W0:Y:S01]  /*0320*/  LDC.64 R14, c[0x0][0x3a8] ;  /* 0x0000ea00ff0e7b82 */ /* 0x000e220000000a00 */
[----:B------:R-:W-:-:S04]  /*0330*/  IMAD.IADD R9, R13, 0x1, R24 ;  /* 0x000000010d097824 */ /* 0x000fc800078e0218 */
[----:B------:R-:W-:-:S03]  /*0340*/  IMAD R23, R9, 0x3, RZ ;  /* 0x0000000309177824 */ /* 0x000fc600078e02ff */
[----:B------:R-:W1:Y:S01]  /*0350*/  LDC.64 R16, c[0x0][0x388] ;  /* 0x0000e200ff107b82 */ /* 0x000e620000000a00 */
[----:B0-----:R-:W-:-:S05]  /*0360*/  IMAD.WIDE R14, R23, 0x4, R14 ;  /* 0x00000004170e7825 */ /* 0x001fca00078e020e */
[----:B------:R-:W2:Y:S01]  /*0370*/  LDG.E R26, desc[UR6][R14.64+0x4] ;  /* 0x000004060e1a7981 */ /* 0x000ea2000c1e1900 */
[----:B-1----:R-:W-:-:S03]  /*0380*/  IMAD.WIDE R16, R9, 0x4, R16 ;  /* 0x0000000409107825 */ /* 0x002fc600078e0210 */
[----:B------:R-:W3:Y:S04]  /*0390*/  LDG.E R23, desc[UR6][R14.64] ;  /* 0x000000060e177981 */ /* 0x000ee8000c1e1900 */
[----:B------:R-:W4:Y:S04]  /*03a0*/  LDG.E R27, desc[UR6][R14.64+0x8] ;  /* 0x000008060e1b7981 */ /* 0x000f28000c1e1900 */
[----:B------:R-:W5:Y:S01]  /*03b0*/  LDG.E R17, desc[UR6][R16.64] ;  /* 0x0000000610117981 */ /* 0x000f62000c1e1900 */
[----:B------:R-:W-:Y:S02]  /*03c0*/  IADD3 R9, PT, PT, R25, 0x1, RZ ;  /* 0x0000000119097810 */ /* 0x000fe40007ffe0ff */
[----:B--2---:R-:W-:-:S04]  /*03d0*/  FSETP.NE.AND P0, PT, |R26|, +INF , PT ;  /* 0x7f8000001a00780b */ /* 0x004fc80003f05200 */
[----:B---3--:R-:W-:-:S04]  /*03e0*/  FSETP.EQU.OR P0, PT, |R23|, +INF , !P0 ;  /* 0x7f8000001700780b */ /* 0x008fc8000470a600 */
[----:B----4-:R-:W-:Y:S02]  /*03f0*/  FSETP.EQU.OR P0, PT, |R27|, +INF , P0 ;  /* 0x7f8000001b00780b */ /* 0x010fe4000070a600 */
[----:B-----5:R-:W-:-:S11]  /*0400*/  FSETP.NE.AND P1, PT, |R17|, +INF , PT ;  /* 0x7f8000001100780b */ /* 0x020fd60003f25200 */
[----:B------:R-:W-:Y:S02]  /*0410*/  @!P0 FADD R6, R6, R23 ;  /* 0x0000001706068221 */ /* 0x000fe40000000000 */
[----:B------:R-:W-:Y:S02]  /*0420*/  @!P1 IMAD.MOV R9, RZ, RZ, R25 ;  /* 0x000000ffff099224 */ /* 0x000fe400078e0219 */
[----:B------:R-:W-:Y:S01]  /*0430*/  @P1 FADD R10, R10, R17 ;  /* 0x000000110a0a1221 */ /* 0x000fe20000000000 */
[----:B------:R-:W-:Y:S01]  /*0440*/  @!P0 FADD R7, R7, R26 ;  /* 0x0000001a07078221 */ /* 0x000fe20000000000 */
[----:B------:R-:W-:Y:S01]  /*0450*/  @!P0 FADD R8, R8, R27 ;  /* 0x0000001b08088221 */ /* 0x000fe20000000000 */
[----:B------:R-:W-:Y:S02]  /*0460*/  IMAD.MOV.U32 R25, RZ, RZ, R9 ;  /* 0x000000ffff197224 */ /* 0x000fe400078e0009 */
[----:B------:R-:W-:-:S07]  /*0470*/  @!P0 VIADD R11, R11, 0x1 ;  /* 0x000000010b0b8836 */ /* 0x000fce0000000000 */
.L_x_3:
[----:B------:R-:W-:Y:S05]  /*0480*/  BSYNC.RECONVERGENT B0 ;  /* 0x0000000000007941 */ /* 0x000fea0003800200 */
.L_x_2:
[----:B------:R-:W-:Y:S01]  /*0490*/  IMAD.MOV.U32 R23, RZ, RZ, R19 ;  /* 0x000000ffff177224 */ /* 0x000fe200078e0013 */
[----:B------:R-:W-:Y:S06]  /*04a0*/  @P3 BRA `(.L_x_4) ;  /* 0x0000000400003947 */ /* 0x000fec0003800000 */
[----:B------:R-:W-:Y:S01]  /*04b0*/  IMAD.IADD R9, R4, 0x1, R19 ;  /* 0x0000000104097824 */ /* 0x000fe200078e0213 */
[----:B------:R-:W-:Y:S01]  /*04c0*/  ISETP.GE.OR P3, PT, R21, UR8, P2 ;  /* 0x0000000815007c0c */ /* 0x000fe20009766670 */
[----:B------:R-:W-:Y:S01]  /*04d0*/  BSSY.RECONVERGENT B0, `(.L_x_5) ;  /* 0x0000021000007945 */ /* 0x000fe20003800200 */
[C---:B------:R-:W-:Y:S02]  /*04e0*/  LOP3.LUT R14, R22.reuse, R21, RZ, 0xfc, !PT ;  /* 0x00000015160e7212 */ /* 0x040fe400078efcff */
[----:B------:R-:W-:Y:S02]  /*04f0*/  ISETP.GE.OR P0, PT, R9, UR8, P2 ;  /* 0x0000000809007c0c */ /* 0x000fe40009706670 */
[----:B------:R-:W-:-:S04]  /*0500*/  LOP3.LUT R9, R22, R9, RZ, 0xfc, !PT ;  /* 0x0000000916097212 */ /* 0x000fc800078efcff */
[----:B------:R-:W-:Y:S02]  /*0510*/  ISETP.LT.OR P1, PT, R9, RZ, P0 ;  /* 0x000000ff0900720c */ /* 0x000fe40000721670 */
[----:B------:R-:W-:-:S11]  /*0520*/  ISETP.LT.OR P0, PT, R14, RZ, P3 ;  /* 0x000000ff0e00720c */ /* 0x000fd60001f01670 */
[----:B------:R-:W-:Y:S05]  /*0530*/  @P1 BRA `(.L_x_6) ;  /* 0x0000000000681947 */ /* 0x000fea0003800000 */
[----:B------:R-:W0:Y:S01]  /*0540*/  LDC.64 R16, c[0x0][0x3a8] ;  /* 0x0000ea00ff107b82 */ /* 0x000e220000000a00 */
[----:B------:R-:W1:Y:S01]  /*0550*/  LDCU.64 UR4, c[0x0][0x388] ;  /* 0x00007100ff0477ac */ /* 0x000e620008000a00 */
[C---:B------:R-:W-:Y:S02]  /*0560*/  IADD3 R14, PT, PT, R24.reuse, R19, R4 ;  /* 0x00000013180e7210 */ /* 0x040fe40007ffe004 */
[----:B------:R-:W-:Y:S02]  /*0570*/  SHF.R.S32.HI R23, RZ, 0x1f, R24 ;  /* 0x0000001fff177819 */ /* 0x000fe40000011418 */
[----:B------:R-:W-:Y:S01]  /*0580*/  IADD3 R9, P1, P3, R24, R4, -R5 ;  /* 0x0000000418097210 */ /* 0x000fe20007b3e805 */
[----:B------:R-:W-:-:S03]  /*0590*/  IMAD R15, R14, 0x3, RZ ;  /* 0x000000030e0f7824 */ /* 0x000fc600078e02ff */
[----:B------:R-:W-:Y:S02]  /*05a0*/  IADD3.X R26, PT, PT, R23, -0x1, R20, P1, P3 ;  /* 0xffffffff171a7810 */ /* 0x000fe40000fe6414 */
[----:B-1----:R-:W-:Y:S01]  /*05b0*/  LEA R14, P1, R9, UR4, 0x2 ;  /* 0x00000004090e7c11 */ /* 0x002fe2000f8210ff */
[----:B0-----:R-:W-:-:S03]  /*05c0*/  IMAD.WIDE R16, R15, 0x4, R16 ;  /* 0x000000040f107825 */ /* 0x001fc600078e0210 */
[----:B------:R-:W-:Y:S02]  /*05d0*/  LEA.HI.X R15, R9, UR5, R26, 0x2, P1 ;  /* 0x00000005090f7c11 */ /* 0x000fe400088f141a */
[----:B------:R-:W2:Y:S04]  /*05e0*/  LDG.E R26, desc[UR6][R16.64+0x4] ;  /* 0x00000406101a7981 */ /* 0x000ea8000c1e1900 */
[----:B------:R-:W3:Y:S04]  /*05f0*/  LDG.E R23, desc[UR6][R16.64] ;  /* 0x0000000610177981 */ /* 0x000ee8000c1e1900 */
[----:B------:R-:W4:Y:S04]  /*0600*/  LDG.E R15, desc[UR6][R14.64+0x4] ;  /* 0x000004060e0f7981 */ /* 0x000f28000c1e1900 */
[----:B------:R-:W5:Y:S01]  /*0610*/  LDG.E R27, desc[UR6][R16.64+0x8] ;  /* 0x00000806101b7981 */ /* 0x000f62000c1e1900 */
[----:B------:R-:W-:-:S02]  /*0620*/  IADD3 R9, PT, PT, R25, 0x1, RZ ;  /* 0x0000000119097810 */ /* 0x000fc40007ffe0ff */
[----:B--2---:R-:W-:-:S04]  /*0630*/  FSETP.NE.AND P1, PT, |R26|, +INF , PT ;  /* 0x7f8000001a00780b */ /* 0x004fc80003f25200 */
[----:B---3--:R-:W-:Y:S02]  /*0640*/  FSETP.EQU.OR P1, PT, |R23|, +INF , !P1 ;  /* 0x7f8000001700780b */ /* 0x008fe40004f2a600 */
[----:B----4-:R-:W-:Y:S02]  /*0650*/  FSETP.NE.AND P3, PT, |R15|, +INF , PT ;  /* 0x7f8000000f00780b */ /* 0x010fe40003f65200 */
[----:B-----5:R-:W-:-:S11]  /*0660*/  FSETP.EQU.OR P1, PT, |R27|, +INF , P1 ;  /* 0x7f8000001b00780b */ /* 0x020fd60000f2a600 */
[----:B------:R-:W-:Y:S02]  /*0670*/  @!P3 IMAD.MOV R9, RZ, RZ, R25 ;  /* 0x000000ffff09b224 */ /* 0x000fe400078e0219 */
[----:B------:R-:W-:Y:S01]  /*0680*/  @P3 FADD R10, R10, R15 ;  /* 0x0000000f0a0a3221 */ /* 0x000fe20000000000 */
[----:B------:R-:W-:Y:S01]  /*0690*/  @!P1 FADD R6, R6, R23 ;  /* 0x0000001706069221 */ /* 0x000fe20000000000 */
[----:B------:R-:W-:Y:S01]  /*06a0*/  @!P1 FADD R7, R7, R26 ;  /* 0x0000001a07079221 */ /* 0x000fe20000000000 */
[----:B------:R-:W-:Y:S01]  /*06b0*/  @!P1 FADD R8, R8, R27 ;  /* 0x0000001b08089221 */ /* 0x000fe20000000000 */
[----:B------:R-:W-:Y:S02]  /*06c0*/  IMAD.MOV.U32 R25, RZ, RZ, R9 ;  /* 0x000000ffff197224 */ /* 0x000fe400078e0009 */
[----:B------:R-:W-:-:S07]  /*06d0*/  @!P1 VIADD R11, R11, 0x1 ;  /* 0x000000010b0b9836 */ /* 0x000fce0000000000 */
.L_x_6:
[----:B------:R-:W-:Y:S05]  /*06e0*/  BSYNC.RECONVERGENT B0 ;  /* 0x0000000000007941 */ /* 0x000fea0003800200 */
.L_x_5:
[----:B------:R-:W-:Y:S01]  /*06f0*/  BSSY.RECONVERGENT B0, `(.L_x_4) ;  /* 0x000001b000007945 */ /* 0x000fe20003800200 */
[----:B------:R-:W-:-:S03]  /*0700*/  IMAD.MOV.U32 R23, RZ, RZ, R18 ;  /* 0x000000ffff177224 */ /* 0x000fc600078e0012 */
        /* <DEDUP_REMOVED lines=16> */
[----:B------:R-:W-:Y:S01]  /*0810*/  @!P0 FADD R6, R6, R23 ;  /* 0x0000001706068221 */ /* 0x000fe20000000000 */
[----:B------:R-:W-:Y:S02]  /*0820*/  IMAD.MOV.U32 R23, RZ, RZ, R18 ;  /* 0x000000ffff177224 */ /* 0x000fe400078e0012 */
[----:B------:R-:W-:Y:S02]  /*0830*/  @!P1 IMAD.MOV R9, RZ, RZ, R25 ;  /* 0x000000ffff099224 */ /* 0x000fe400078e0219 */
[----:B------:R-:W-:Y:S01]  /*0840*/  @P1 FADD R10, R10, R17 ;  /* 0x000000110a0a1221 */ /* 0x000fe20000000000 */
[----:B------:R-:W-:Y:S01]  /*0850*/  @!P0 FADD R7, R7, R26 ;  /* 0x0000001a07078221 */ /* 0x000fe20000000000 */
[----:B------:R-:W-:Y:S01]  /*0860*/  @!P0 FADD R8, R8, R27 ;  /* 0x0000001b08088221 */ /* 0x000fe20000000000 */
[----:B------:R-:W-:Y:S02]  /*0870*/  IMAD.MOV.U32 R25, RZ, RZ, R9 ;  /* 0x000000ffff197224 */ /* 0x000fe400078e0009 */
[----:B------:R-:W-:-:S02]  /*0880*/  @!P0 VIADD R11, R11, 0x1 ;  /* 0x000000010b0b8836 */ /* 0x000fc40000000000 */
[----:B------:R-:W-:-:S07]  /*0890*/  @!P0 IMAD.MOV.U32 R23, RZ, RZ, R18 ;  /* 0x000000ffff178224 */ /* 0x000fce00078e0012 */
.L_x_7:
[----:B------:R-:W-:Y:S05]  /*08a0*/  BSYNC.RECONVERGENT B0 ;  /* 0x0000000000007941 */ /* 0x000fea0003800200 */
.L_x_4:
[----:B------:R-:W-:-:S13]  /*08b0*/  ISETP.GE.U32.AND P0, PT, R5, 0x2, PT ;  /* 0x000000020500780c */ /* 0x000fda0003f06070 */
[----:B------:R-:W-:Y:S05]  /*08c0*/  @!P0 BRA `(.L_x_8) ;  /* 0x0000000400ec8947 */ /* 0x000fea0003800000 */
[----:B------:R-:W-:Y:S01]  /*08d0*/  BSSY.RECONVERGENT B0, `(.L_x_8) ;  /* 0x000007a000007945 */ /* 0x000fe20003800200 */
.L_x_17:
[----:B------:R-:W0:Y:S01]  /*08e0*/  LDC R26, c[0x0][0x390] ;  /* 0x0000e400ff1a7b82 */ /* 0x000e220000000800 */
[----:B------:R-:W-:Y:S01]  /*08f0*/  IADD3 R9, PT, PT, R4, R23, RZ ;  /* 0x0000001704097210 */ /* 0x000fe20007ffe0ff */
[----:B------:R-:W-:Y:S03]  /*0900*/  BSSY.RECONVERGENT B1, `(.L_x_9) ;  /* 0x000001b000017945 */ /* 0x000fe60003800200 */
[----:B------:R-:W-:Y:S02]  /*0910*/  LOP3.LUT R14, R22, R9, RZ, 0xfc, !PT ;  /* 0x00000009160e7212 */ /* 0x000fe400078efcff */
[----:B0-----:R-:W-:-:S04]  /*0920*/  ISETP.GE.OR P0, PT, R9, R26, P2 ;  /* 0x0000001a0900720c */ /* 0x001fc80001706670 */
[----:B------:R-:W-:-:S13]  /*0930*/  ISETP.LT.OR P0, PT, R14, RZ, P0 ;  /* 0x000000ff0e00720c */ /* 0x000fda0000701670 */
[----:B------:R-:W-:Y:S05]  /*0940*/  @P0 BRA `(.L_x_10) ;  /* 0x0000000000580947 */ /* 0x000fea0003800000 */
[----:B------:R-:W0:Y:S01]  /*0950*/  LDC.64 R14, c[0x0][0x388] ;  /* 0x0000e200ff0e7b82 */ /* 0x000e220000000a00 */
[----:B------:R-:W-:-:S07]  /*0960*/  IMAD.IADD R27, R24, 0x1, R9 ;  /* 0x00000001181b7824 */ /* 0x000fce00078e0209 */
[----:B------:R-:W1:Y:S01]  /*0970*/  LDC.64 R16, c[0x0][0x3a8] ;  /* 0x0000ea00ff107b82 */ /* 0x000e620000000a00 */
[----:B0-----:R-:W-:-:S06]  /*0980*/  IMAD.WIDE R14, R27, 0x4, R14 ;  /* 0x000000041b0e7825 */ /* 0x001fcc00078e020e */
[----:B------:R-:W2:Y:S01]  /*0990*/  LDG.E R15, desc[UR6][R14.64] ;  /* 0x000000060e0f7981 */ /* 0x000ea2000c1e1900 */
[----:B------:R-:W-:Y:S02]  /*09a0*/  IMAD R27, R27, 0x3, RZ ;  /* 0x000000031b1b7824 */ /* 0x000fe400078e02ff */
[----:B------:R-:W-:Y:S02]  /*09b0*/  VIADD R28, R25, 0x1 ;  /* 0x00000001191c7836 */ /* 0x000fe40000000000 */
[----:B-1----:R-:W-:-:S05]  /*09c0*/  IMAD.WIDE R16, R27, 0x4, R16 ;  /* 0x000000041b107825 */ /* 0x002fca00078e0210 */
[----:B------:R-:W3:Y:S04]  /*09d0*/  LDG.E R27, desc[UR6][R16.64+0x4] ;  /* 0x00000406101b7981 */ /* 0x000ee8000c1e1900 */
[----:B------:R-:W4:Y:S01]  /*09e0*/  LDG.E R29, desc[UR6][R16.64+0x8] ;  /* 0x00000806101d7981 */ /* 0x000f22000c1e1900 */
[----:B--2---:R-:W-:-:S13]  /*09f0*/  FSETP.NE.AND P0, PT, |R15|, +INF , PT ;  /* 0x7f8000000f00780b */ /* 0x004fda0003f05200 */
[----:B------:R-:W-:Y:S02]  /*0a00*/  @!P0 IMAD.MOV R28, RZ, RZ, R25 ;  /* 0x000000ffff1c8224 */ /* 0x000fe400078e0219 */
[----:B------:R-:W-:Y:S01]  /*0a10*/  @P0 FADD R10, R10, R15 ;  /* 0x0000000f0a0a0221 */ /* 0x000fe20000000000 */
[----:B------:R-:W2:Y:S01]  /*0a20*/  LDG.E R25, desc[UR6][R16.64] ;  /* 0x0000000610197981 */ /* 0x000ea2000c1e1900 */
[----:B---3--:R-:W-:-:S04]  /*0a30*/  FSETP.NE.AND P0, PT, |R27|, +INF , PT ;  /* 0x7f8000001b00780b */ /* 0x008fc80003f05200 */
[----:B--2---:R-:W-:-:S04]  /*0a40*/  FSETP.EQU.OR P0, PT, |R25|, +INF , !P0 ;  /* 0x7f8000001900780b */ /* 0x004fc8000470a600 */
[----:B----4-:R-:W-:-:S13]  /*0a50*/  FSETP.EQU.OR P0, PT, |R29|, +INF , P0 ;  /* 0x7f8000001d00780b */ /* 0x010fda000070a600 */
[----:B------:R-:W-:Y:S01]  /*0a60*/  @!P0 FADD R6, R6, R25 ;  /* 0x0000001906068221 */ /* 0x000fe20000000000 */
[----:B------:R-:W-:Y:S01]  /*0a70*/  @!P0 FADD R7, R7, R27 ;  /* 0x0000001b07078221 */ /* 0x000fe20000000000 */
[----:B------:R-:W-:Y:S01]  /*0a80*/  @!P0 FADD R8, R8, R29 ;  /* 0x0000001d08088221 */ /* 0x000fe20000000000 */
[----:B------:R-:W-:Y:S01]  /*0a90*/  IMAD.MOV.U32 R25, RZ, RZ, R28 ;  /* 0x000000ffff197224 */ /* 0x000fe200078e001c */
[----:B------:R-:W-:-:S07]  /*0aa0*/  @!P0 IADD3 R11, PT, PT, R11, 0x1, RZ ;  /* 0x000000010b0b8810 */ /* 0x000fce0007ffe0ff */
.L_x_10:
[----:B------:R-:W-:Y:S05]  /*0ab0*/  BSYNC.RECONVERGENT B1 ;  /* 0x0000000000017941 */ /* 0x000fea0003800200 */
.L_x_9:
[C---:B------:R-:W-:Y:S01]  /*0ac0*/  VIADD R29, R9.reuse, 0x1 ;  /* 0x00000001091d7836 */ /* 0x040fe20000000000 */
[----:B------:R-:W-:Y:S01]  /*0ad0*/  BSSY.RECONVERGENT B1, `(.L_x_11) ;  /* 0x0000023000017945 */ /* 0x000fe20003800200 */
[C---:B------:R-:W-:Y:S02]  /*0ae0*/  VIADD R17, R9.reuse, 0x2 ;  /* 0x0000000209117836 */ /* 0x040fe40000000000 */
[----:B------:R-:W-:Y:S01]  /*0af0*/  VIADD R9, R9, 0x3 ;  /* 0x0000000309097836 */ /* 0x000fe20000000000 */
[-C--:B------:R-:W-:Y:S02]  /*0b00*/  ISETP.GE.OR P0, PT, R29, R26.reuse, P2 ;  /* 0x0000001a1d00720c */ /* 0x080fe40001706670 */
[----:B------:R-:W-:Y:S02]  /*0b10*/  LOP3.LUT R14, R22, R29, RZ, 0xfc, !PT ;  /* 0x0000001d160e7212 */ /* 0x000fe400078efcff */
[----:B------:R-:W-:Y:S02]  /*0b20*/  ISETP.GE.OR P1, PT, R17, R26, P2 ;  /* 0x0000001a1100720c */ /* 0x000fe40001726670 */
[----:B------:R-:W-:-:S02]  /*0b30*/  ISETP.LT.OR P3, PT, R14, RZ, P0 ;  /* 0x000000ff0e00720c */ /* 0x000fc40000761670 */
[----:B------:R-:W-:Y:S02]  /*0b40*/  ISETP.GE.OR P4, PT, R9, R26, P2 ;  /* 0x0000001a0900720c */ /* 0x000fe40001786670 */
[C---:B------:R-:W-:Y:S02]  /*0b50*/  LOP3.LUT R14, R22.reuse, R17, RZ, 0xfc, !PT ;  /* 0x00000011160e7212 */ /* 0x040fe400078efcff */
[----:B------:R-:W-:Y:S02]  /*0b60*/  LOP3.LUT R15, R22, R9, RZ, 0xfc, !PT ;  /* 0x00000009160f7212 */ /* 0x000fe400078efcff */
[----:B------:R-:W-:Y:S02]  /*0b70*/  ISETP.LT.OR P1, PT, R14, RZ, P1 ;  /* 0x000000ff0e00720c */ /* 0x000fe40000f21670 */
[----:B------:R-:W-:-:S03]  /*0b80*/  ISETP.LT.OR P0, PT, R15, RZ, P4 ;  /* 0x000000ff0f00720c */ /* 0x000fc60002701670 */
[----:B------:R-:W-:Y:S10]  /*0b90*/  @P3 BRA `(.L_x_12) ;  /* 0x0000000000583947 */ /* 0x000ff40003800000 */
[----:B------:R-:W0:Y:S01]  /*0ba0*/  LDC.64 R14, c[0x0][0x388] ;  /* 0x0000e200ff0e7b82 */ /* 0x000e220000000a00 */
[----:B------:R-:W-:-:S07]  /*0bb0*/  IMAD.IADD R29, R24, 0x1, R29 ;  /* 0x00000001181d7824 */ /* 0x000fce00078e021d */
[----:B------:R-:W1:Y:S01]  /*0bc0*/  LDC.64 R26, c[0x0][0x3a8] ;  /* 0x0000ea00ff1a7b82 */ /* 0x000e620000000a00 */
[----:B0-----:R-:W-:-:S06]  /*0bd0*/  IMAD.WIDE R14, R29, 0x4, R14 ;  /* 0x000000041d0e7825 */ /* 0x001fcc00078e020e */
[----:B------:R-:W2:Y:S01]  /*0be0*/  LDG.E R15, desc[UR6][R14.64] ;  /* 0x000000060e0f7981 */ /* 0x000ea2000c1e1900 */
[----:B------:R-:W-:Y:S01]  /*0bf0*/  IMAD R29, R29, 0x3, RZ ;  /* 0x000000031d1d7824 */ /* 0x000fe200078e02ff */
[----:B------:R-:W-:-:S03]  /*0c00*/  IADD3 R16, PT, PT, R25, 0x1, RZ ;  /* 0x0000000119107810 */ /* 0x000fc60007ffe0ff */
        /* <DEDUP_REMOVED lines=13> */
[----:B------:R-:W-:Y:S02]  /*0ce0*/  IMAD.MOV.U32 R25, RZ, RZ, R16 ;  /* 0x000000ffff197224 */ /* 0x000fe400078e0010 */
[----:B------:R-:W-:-:S07]  /*0cf0*/  @!P3 VIADD R11, R11, 0x1 ;  /* 0x000000010b0bb836 */ /* 0x000fce0000000000 */
.L_x_12:
[----:B------:R-:W-:Y:S05]  /*0d00*/  BSYNC.RECONVERGENT B1 ;  /* 0x0000000000017941 */ /* 0x000fea0003800200 */
.L_x_11:
[----:B------:R-:W-:Y:S04]  /*0d10*/  BSSY.RECONVERGENT B1, `(.L_x_13) ;  /* 0x0000018000017945 */ /* 0x000fe80003800200 */
[----:B------:R-:W-:Y:S05]  /*0d20*/  @P1 BRA `(.L_x_14) ;  /* 0x0000000000581947 */ /* 0x000fea0003800000 */
[----:B------:R-:W0:Y:S01]  /*0d30*/  LDC.64 R14, c[0x0][0x388] ;  /* 0x0000e200ff0e7b82 */ /* 0x000e220000000a00 */
[----:B------:R-:W-:-:S04]  /*0d40*/  IMAD.IADD R27, R24, 0x1, R17 ;  /* 0x00000001181b7824 */ /* 0x000fc800078e0211 */
[----:B0-----:R-:W-:-:S03]  /*0d50*/  IMAD.WIDE R16, R27, 0x4, R14 ;  /* 0x000000041b107825 */ /* 0x001fc600078e020e */
[----:B------:R-:W0:Y:S03]  /*0d60*/  LDC.64 R14, c[0x0][0x3a8] ;  /* 0x0000ea00ff0e7b82 */ /* 0x000e260000000a00 */
[----:B------:R-:W2:Y:S01]  /*0d70*/  LDG.E R17, desc[UR6][R16.64] ;  /* 0x0000000610117981 */ /* 0x000ea2000c1e1900 */
[----:B------:R-:W-:Y:S01]  /*0d80*/  IMAD R27, R27, 0x3, RZ ;  /* 0x000000031b1b7824 */ /* 0x000fe200078e02ff */
[----:B------:R-:W-:-:S03]  /*0d90*/  IADD3 R26, PT, PT, R25, 0x1, RZ ;  /* 0x00000001191a7810 */ /* 0x000fc60007ffe0ff */
[----:B0-----:R-:W-:-:S05]  /*0da0*/  IMAD.WIDE R14, R27, 0x4, R14 ;  /* 0x000000041b0e7825 */ /* 0x001fca00078e020e */
[----:B------:R-:W3:Y:S04]  /*0db0*/  LDG.E R28, desc[UR6][R14.64+0x4] ;  /* 0x000004060e1c7981 */ /* 0x000ee8000c1e1900 */
[----:B------:R-:W4:Y:S01]  /*0dc0*/  LDG.E R27, desc[UR6][R14.64+0x8] ;  /* 0x000008060e1b7981 */ /* 0x000f22000c1e1900 */
[----:B--2---:R-:W-:-:S13]  /*0dd0*/  FSETP.NE.AND P3, PT, |R17|, +INF , PT ;  /* 0x7f8000001100780b */ /* 0x004fda0003f65200 */
[----:B------:R-:W-:Y:S02]  /*0de0*/  @!P3 IMAD.MOV R26, RZ, RZ, R25 ;  /* 0x000000ffff1ab224 */ /* 0x000fe400078e0219 */
[----:B------:R-:W2:Y:S01]  /*0df0*/  LDG.E R25, desc[UR6][R14.64] ;  /* 0x000000060e197981 */ /* 0x000ea2000c1e1900 */
[----:B---3--:R-:W-:Y:S01]  /*0e00*/  FSETP.NE.AND P1, PT, |R28|, +INF , PT ;  /* 0x7f8000001c00780b */ /* 0x008fe20003f25200 */
[----:B------:R-:W-:-:S03]  /*0e10*/  @P3 FADD R10, R10, R17 ;  /* 0x000000110a0a3221 */ /* 0x000fc60000000000 */
[----:B--2---:R-:W-:-:S04]  /*0e20*/  FSETP.EQU.OR P1, PT, |R25|, +INF , !P1 ;  /* 0x7f8000001900780b */ /* 0x004fc80004f2a600 */
[----:B----4-:R-:W-:-:S13]  /*0e30*/  FSETP.EQU.OR P1, PT, |R27|, +INF , P1 ;  /* 0x7f8000001b00780b */ /* 0x010fda0000f2a600 */
[----:B------:R-:W-:Y:S01]  /*0e40*/  @!P1 FADD R6, R6, R25 ;  /* 0x0000001906069221 */ /* 0x000fe20000000000 */
[----:B------:R-:W-:Y:S01]  /*0e50*/  @!P1 FADD R7, R7, R28 ;  /* 0x0000001c07079221 */ /* 0x000fe20000000000 */
[----:B------:R-:W-:Y:S01]  /*0e60*/  @!P1 FADD R8, R8, R27 ;  /* 0x0000001b08089221 */ /* 0x000fe20000000000 */
[----:B------:R-:W-:Y:S02]  /*0e70*/  IMAD.MOV.U32 R25, RZ, RZ, R26 ;  /* 0x000000ffff197224 */ /* 0x000fe400078e001a */
[----:B------:R-:W-:-:S07]  /*0e80*/  @!P1 VIADD R11, R11, 0x1 ;  /* 0x000000010b0b9836 */ /* 0x000fce0000000000 */
.L_x_14:
[----:B------:R-:W-:Y:S05]  /*0e90*/  BSYNC.RECONVERGENT B1 ;  /* 0x0000000000017941 */ /* 0x000fea0003800200 */
.L_x_13:
[----:B------:R-:W-:Y:S04]  /*0ea0*/  BSSY.RECONVERGENT B1, `(.L_x_15) ;  /* 0x0000018000017945 */ /* 0x000fe80003800200 */
        /* <DEDUP_REMOVED lines=23> */
.L_x_16:
[----:B------:R-:W-:Y:S05]  /*1020*/  BSYNC.RECONVERGENT B1 ;  /* 0x0000000000017941 */ /* 0x000fea0003800200 */
.L_x_15:
[C---:B------:R-:W-:Y:S01]  /*1030*/  VIADD R14, R23.reuse, 0x3 ;  /* 0x00000003170e7836 */ /* 0x040fe20000000000 */
[----:B------:R-:W-:-:S04]  /*1040*/  IADD3 R23, PT, PT, R23, 0x4, RZ ;  /* 0x0000000417177810 */ /* 0x000fc80007ffe0ff */
[----:B------:R-:W-:-:S13]  /*1050*/  ISETP.NE.AND P0, PT, R14, R5, PT ;  /* 0x000000050e00720c */ /* 0x000fda0003f05270 */
[----:B------:R-:W-:Y:S05]  /*1060*/  @P0 BRA `(.L_x_17) ;  /* 0xfffffff8001c0947 */ /* 0x000fea000383ffff */
[----:B------:R-:W-:Y:S05]  /*1070*/  BSYNC.RECONVERGENT B0 ;  /* 0x0000000000007941 */ /* 0x000fea0003800200 */
.L_x_8:
[C---:B------:R-:W-:Y:S01]  /*1080*/  ISETP.NE.AND P0, PT, R12.reuse, R5, PT ;  /* 0x000000050c00720c */ /* 0x040fe20003f05270 */
[----:B------:R-:W-:-:S12]  /*1090*/  VIADD R12, R12, 0x1 ;  /* 0x000000010c0c7836 */ /* 0x000fd80000000000 */
[----:B------:R-:W-:Y:S05]  /*10a0*/  @P0 BRA `(.L_x_18) ;  /* 0xfffffff000700947 */ /* 0x000fea000383ffff */
[----:B------:R-:W-:Y:S05]  /*10b0*/  BRA `(.L_x_0) ;  /* 0x0000000c00707947 */ /* 0x000fea0003800000 */
.L_x_1:
[C---:B------:R-:W-:Y:S01]  /*10c0*/  IMAD.SHL.U32 R10, R5.reuse, 0x2, RZ ;  /* 0x00000002050a7824 */ /* 0x040fe200078e00ff */
[----:B------:R-:W-:Y:S01]  /*10d0*/  IADD3 R9, PT, PT, -R5, 0x3, RZ ;  /* 0x0000000305097810 */ /* 0x000fe20007ffe1ff */
[----:B------:R-:W-:Y:S02]  /*10e0*/  IMAD.MOV.U32 R25, RZ, RZ, RZ ;  /* 0x000000ffff197224 */ /* 0x000fe400078e00ff */
[----:B------:R-:W-:Y:S01]  /*10f0*/  IMAD.MOV.U32 R13, RZ, RZ, R12 ;  /* 0x000000ffff0d7224 */ /* 0x000fe200078e000c */
[C---:B------:R-:W-:Y:S02]  /*1100*/  LOP3.LUT R11, R10.reuse, 0x6, RZ, 0xc0, !PT ;  /* 0x000000060a0b7812 */ /* 0x040fe400078ec0ff */
[----:B------:R-:W-:Y:S01]  /*1110*/  LOP3.LUT R16, R10, 0xfffffff8, RZ, 0xc0, !PT ;  /* 0xfffffff80a107812 */ /* 0x000fe200078ec0ff */
[----:B------:R-:W-:Y:S01]  /*1120*/  HFMA2 R10, -RZ, RZ, 0, 0 ;  /* 0x00000000ff0a7431 */ /* 0x000fe200000001ff */
[----:B------:R-:W-:Y:S01]  /*1130*/  ISETP.GE.U32.AND P3, PT, R11, 0x3, PT ;  /* 0x000000030b00780c */ /* 0x000fe20003f66070 */
[----:B------:R-:W-:-:S02]  /*1140*/  IMAD.IADD R11, R4, 0x1, -R5 ;  /* 0x00000001040b7824 */ /* 0x000fc400078e0a05 */
[----:B------:R-:W-:-:S10]  /*1150*/  IMAD.MOV R16, RZ, RZ, -R16 ;  /* 0x000000ffff107224 */ /* 0x000fd400078e0a10 */
.L_x_25:
[----:B------:R-:W-:Y:S01]  /*1160*/  ISETP.GE.U32.AND P0, PT, R5, 0x4, PT ;  /* 0x000000040500780c */ /* 0x000fe20003f06070 */
[----:B------:R-:W-:Y:S02]  /*1170*/  IMAD.IADD R18, R2, 0x1, R13 ;  /* 0x0000000102127824 */ /* 0x000fe400078e020d */
[----:B------:R-:W-:-:S10]  /*1180*/  IMAD.MOV.U32 R17, RZ, RZ, R12 ;  /* 0x000000ffff117224 */ /* 0x000fd400078e000c */
[----:B------:R-:W-:Y:S05]  /*1190*/  @!P0 BRA `(.L_x_19) ;  /* 0x00000004009c8947 */ /* 0x000fea0003800000 */
[----:B------:R-:W0:Y:S01]  /*11a0*/  LDCU.64 UR4, c[0x0][0x390] ;  /* 0x00007200ff0477ac */ /* 0x000e220008000a00 */
[----:B------:R-:W-:Y:S01]  /*11b0*/  MOV R17, R11 ;  /* 0x0000000b00117202 */ /* 0x000fe20000000f00 */
[----:B------:R-:W-:Y:S02]  /*11c0*/  IMAD.MOV.U32 R21, RZ, RZ, R16 ;  /* 0x000000ffff157224 */ /* 0x000fe400078e0010 */
[----:B------:R-:W-:Y:S01]  /*11d0*/  IMAD.MOV.U32 R20, RZ, RZ, R9 ;  /* 0x000000ffff147224 */ /* 0x000fe200078e0009 */
[----:B------:R-:W1:Y:S01]  /*11e0*/  LDCU UR8, c[0x0][0x390] ;  /* 0x00007200ff0877ac */ /* 0x000e620008000800 */
[C---:B0-----:R-:W-:Y:S01]  /*11f0*/  ISETP.GE.AND P4, PT, R18.reuse, UR5, PT ;  /* 0x0000000512007c0c */ /* 0x041fe2000bf86270 */
[----:B------:R-:W-:-:S12]  /*1200*/  IMAD R19, R18, UR4, R11 ;  /* 0x0000000412137c24 */ /* 0x000fd8000f8e020b */
.L_x_20:
[----:B------:R-:W0:Y:S01]  /*1210*/  LDC.64 R14, c[0x0][0x388] ;  /* 0x0000e200ff0e7b82 */ /* 0x000e220000000a00 */
[C---:B-1----:R-:W-:Y:S01]  /*1220*/  ISETP.GE.OR P1, PT, R17.reuse, UR8, P4 ;  /* 0x0000000811007c0c */ /* 0x042fe2000a726670 */
[----:B------:R-:W-:Y:S01]  /*1230*/  VIADD R23, R17, 0x1 ;  /* 0x0000000111177836 */ /* 0x000fe20000000000 */
[----:B------:R-:W-:-:S04]  /*1240*/  LOP3.LUT R22, R18, R17, RZ, 0xfc, !PT ;  /* 0x0000001112167212 */ /* 0x000fc800078efcff */
[----:B------:R-:W-:Y:S02]  /*1250*/  ISETP.LT.OR P1, PT, R22, RZ, P1 ;  /* 0x000000ff1600720c */ /* 0x000fe40000f21670 */
[----:B------:R-:W-:Y:S02]  /*1260*/  ISETP.GE.OR P5, PT, R23, UR8, P4 ;  /* 0x0000000817007c0c */ /* 0x000fe4000a7a6670 */
[----:B------:R-:W-:Y:S01]  /*1270*/  LOP3.LUT R23, R18, R23, RZ, 0xfc, !PT ;  /* 0x0000001712177212 */ /* 0x000fe200078efcff */
[----:B0-----:R-:W-:-:S08]  /*1280*/  IMAD.WIDE R14, R19, 0x4, R14 ;  /* 0x00000004130e7825 */ /* 0x001fd000078e020e */
[----:B------:R-:W2:Y:S01]  /*1290*/  @!P1 LDG.E R27, desc[UR6][R14.64] ;  /* 0x000000060e1b9981 */ /* 0x000ea2000c1e1900 */
[----:B------:R-:W-:-:S13]  /*12a0*/  ISETP.LT.OR P5, PT, R23, RZ, P5 ;  /* 0x000000ff1700720c */ /* 0x000fda0002fa1670 */
[----:B------:R-:W3:Y:S01]  /*12b0*/  @!P5 LDG.E R23, desc[UR6][R14.64+0x4] ;  /* 0x000004060e17d981 */ /* 0x000ee2000c1e1900 */
[----:B------:R-:W-:Y:S01]  /*12c0*/  VIADD R29, R17, 0x2 ;  /* 0x00000002111d7836 */ /* 0x000fe20000000000 */
[----:B------:R-:W-:-:S04]  /*12d0*/  @!P1 IADD3 R22, PT, PT, R25, 0x1, RZ ;  /* 0x0000000119169810 */ /* 0x000fc80007ffe0ff */
[----:B------:R-:W-:Y:S02]  /*12e0*/  ISETP.GE.OR P2, PT, R29, UR8, P4 ;  /* 0x000000081d007c0c */ /* 0x000fe4000a746670 */
[----:B------:R-:W-:-:S04]  /*12f0*/  LOP3.LUT R29, R18, R29, RZ, 0xfc, !PT ;  /* 0x0000001d121d7212 */ /* 0x000fc800078efcff */
[----:B------:R-:W-:Y:S01]  /*1300*/  ISETP.LT.OR P2, PT, R29, RZ, P2 ;  /* 0x000000ff1d00720c */ /* 0x000fe20001741670 */
[----:B------:R-:W-:Y:S01]  /*1310*/  VIADD R29, R17, 0x3 ;  /* 0x00000003111d7836 */ /* 0x000fe20000000000 */
[C---:B--2---:R-:W-:Y:S02]  /*1320*/  FSETP.NE.OR P6, PT, |R27|.reuse, +INF , P1 ;  /* 0x7f8000001b00780b */ /* 0x044fe40000fc5600 */
[----:B------:R-:W-:-:S11]  /*1330*/  FSETP.NE.AND P0, PT, |R27|, +INF , !P1 ;  /* 0x7f8000001b00780b */ /* 0x000fd60004f05200 */
[----:B------:R-:W-:Y:S01]  /*1340*/  @!P6 IMAD.MOV R22, RZ, RZ, R25 ;  /* 0x000000ffff16e224 */ /* 0x000fe200078e0219 */
[C---:B---3--:R-:W-:Y:S01]  /*1350*/  FSETP.NE.OR P6, PT, |R23|.reuse, +INF , P5 ;  /* 0x7f8000001700780b */ /* 0x048fe20002fc5600 */
[----:B------:R-:W-:Y:S01]  /*1360*/  @P0 FADD R10, R10, R27 ;  /* 0x0000001b0a0a0221 */ /* 0x000fe20000000000 */
[----:B------:R-:W-:Y:S01]  /*1370*/  FSETP.NE.AND P0, PT, |R23|, +INF , !P5 ;  /* 0x7f8000001700780b */ /* 0x000fe20006f05200 */
[----:B------:R-:W-:Y:S01]  /*1380*/  @!P1 IMAD.MOV.U32 R25, RZ, RZ, R22 ;  /* 0x000000ffff199224 */ /* 0x000fe200078e0016 */
[----:B------:R-:W-:Y:S01]  /*1390*/  ISETP.GE.OR P1, PT, R29, UR8, P4 ;  /* 0x000000081d007c0c */ /* 0x000fe2000a726670 */
[----:B------:R-:W2:Y:S01]  /*13a0*/  @!P2 LDG.E R27, desc[UR6][R14.64+0x8] ;  /* 0x000008060e1ba981 */ /* 0x000ea2000c1e1900 */
[----:B------:R-:W-:Y:S01]  /*13b0*/  LOP3.LUT R29, R18, R29, RZ, 0xfc, !PT ;  /* 0x0000001d121d7212 */ /* 0x000fe200078efcff */
[----:B------:R-:W-:-:S03]  /*13c0*/  @!P5 VIADD R22, R25, 0x1 ;  /* 0x000000011916d836 */ /* 0x000fc60000000000 */
[----:B------:R-:W-:Y:S01]  /*13d0*/  ISETP.LT.OR P1, PT, R29, RZ, P1 ;  /* 0x000000ff1d00720c */ /* 0x000fe20000f21670 */
[----:B------:R-:W-:Y:S02]  /*13e0*/  VIADD R29, R17, 0x4 ;  /* 0x00000004111d7836 */ /* 0x000fe40000000000 */
[----:B------:R-:W-:Y:S02]  /*13f0*/  @!P6 IADD3 R22, PT, PT, R25, RZ, RZ ;  /* 0x000000ff1916e210 */ /* 0x000fe40007ffe0ff */
[----:B------:R-:W-:Y:S01]  /*1400*/  @P0 FADD R10, R10, R23 ;  /* 0x000000170a0a0221 */ /* 0x000fe20000000000 */
[----:B------:R-:W-:Y:S02]  /*1410*/  ISETP.GE.OR P0, PT, R29, UR8, P4 ;  /* 0x000000081d007c0c */ /* 0x000fe4000a706670 */
[----:B------:R-:W-:Y:S01]  /*1420*/  LOP3.LUT R29, R18, R29, RZ, 0xfc, !PT ;  /* 0x0000001d121d7212 */ /* 0x000fe200078efcff */
[----:B------:R-:W-:-:S04]  /*1430*/  @!P5 IMAD.MOV.U32 R25, RZ, RZ, R22 ;  /* 0x000000ffff19d224 */ /* 0x000fc800078e0016 */
[----:B------:R-:W3:Y:S01]  /*1440*/  @!P1 LDG.E R23, desc[UR6][R14.64+0xc] ;  /* 0x00000c060e179981 */ /* 0x000ee2000c1e1900 */
[----:B------:R-:W-:-:S13]  /*1450*/  ISETP.LT.OR P0, PT, R29, RZ, P0 ;  /* 0x000000ff1d00720c */ /* 0x000fda0000701670 */
[----:B------:R-:W4:Y:S01]  /*1460*/  @!P0 LDG.E R29, desc[UR6][R14.64+0x10] ;  /* 0x000010060e1d8981 */ /* 0x000f22000c1e1900 */
[----:B------:R-:W-:Y:S01]  /*1470*/  @!P2 VIADD R22, R25, 0x1 ;  /* 0x000000011916a836 */ /* 0x000fe20000000000 */
[C---:B--2---:R-:W-:Y:S02]  /*1480*/  FSETP.NE.AND P6, PT, |R27|.reuse, +INF , !P2 ;  /* 0x7f8000001b00780b */ /* 0x044fe400057c5200 */
[----:B------:R-:W-:-:S11]  /*1490*/  FSETP.NE.OR P5, PT, |R27|, +INF , P2 ;  /* 0x7f8000001b00780b */ /* 0x000fd600017a5600 */
[----:B------:R-:W-:Y:S01]  /*14a0*/  @P6 FADD R10, R10, R27 ;  /* 0x0000001b0a0a6221 */ /* 0x000fe20000000000 */
[----:B------:R-:W-:Y:S02]  /*14b0*/  VIADD R27, R17, 0x5 ;  /* 0x00000005111b7836 */ /* 0x000fe40000000000 */
[----:B------:R-:W-:Y:S01]  /*14c0*/  @!P5 IMAD.MOV R22, RZ, RZ, R25 ;  /* 0x000000ffff16d224 */ /* 0x000fe200078e0219 */
[C---:B---3--:R-:W-:Y:S02]  /*14d0*/  FSETP.NE.OR P5, PT, |R23|.reuse, +INF , P1 ;  /* 0x7f8000001700780b */ /* 0x048fe40000fa5600 */
[----:B------:R-:W-:Y:S02]  /*14e0*/  FSETP.NE.AND P6, PT, |R23|, +INF , !P1 ;  /* 0x7f8000001700780b */ /* 0x000fe40004fc5200 */
[----:B------:R-:W-:Y:S02]  /*14f0*/  @!P2 MOV R25, R22 ;  /* 0x000000160019a202 */ /* 0x000fe40000000f00 */
[----:B------:R-:W-:-:S02]  /*1500*/  ISETP.GE.OR P2, PT, R27, UR8, P4 ;  /* 0x000000081b007c0c */ /* 0x000fc4000a746670 */
[----:B------:R-:W-:Y:S01]  /*1510*/  LOP3.LUT R27, R18, R27, RZ, 0xfc, !PT ;  /* 0x0000001b121b7212 */ /* 0x000fe200078efcff */
[----:B------:R-:W-:-:S03]  /*1520*/  @!P1 VIADD R22, R25, 0x1 ;  /* 0x0000000119169836 */ /* 0x000fc60000000000 */
[----:B------:R-:W-:Y:S01]  /*1530*/  ISETP.LT.OR P2, PT, R27, RZ, P2 ;  /* 0x000000ff1b00720c */ /* 0x000fe20001741670 */
[----:B------:R-:W-:Y:S01]  /*1540*/  @!P5 IMAD.MOV R22, RZ, RZ, R25 ;  /* 0x000000ffff16d224 */ /* 0x000fe200078e0219 */
[----:B------:R-:W-:Y:S01]  /*1550*/  IADD3 R27, PT, PT, R17, 0x6, RZ ;  /* 0x00000006111b7810 */ /* 0x000fe20007ffe0ff */
[----:B------:R-:W-:Y:S01]  /*1560*/  @P6 FADD R10, R10, R23 ;  /* 0x000000170a0a6221 */ /* 0x000fe20000000000 */
[----:B----4-:R-:W-:Y:S01]  /*1570*/  FSETP.NE.OR P5, PT, |R29|, +INF , P0 ;  /* 0x7f8000001d00780b */ /* 0x010fe200007a5600 */
[----:B------:R-:W-:Y:S01]  /*1580*/  @!P1 IMAD.MOV.U32 R25, RZ, RZ, R22 ;  /* 0x000000ffff199224 */ /* 0x000fe200078e0016 */
[----:B------:R-:W-:Y:S02]  /*1590*/  ISETP.GE.OR P1, PT, R27, UR8, P4 ;  /* 0x000000081b007c0c */ /* 0x000fe4000a726670 */
[----:B------:R-:W-:Y:S02]  /*15a0*/  LOP3.LUT R27, R18, R27, RZ, 0xfc, !PT ;  /* 0x0000001b121b7212 */ /* 0x000fe400078efcff */
[----:B------:R-:W-:-:S02]  /*15b0*/  FSETP.NE.AND P6, PT, |R29|, +INF , !P0 ;  /* 0x7f8000001d00780b */ /* 0x000fc400047c5200 */
[----:B------:R-:W-:Y:S01]  /*15c0*/  ISETP.LT.OR P1, PT, R27, RZ, P1 ;  /* 0x000000ff1b00720c */ /* 0x000fe20000f21670 */
[----:B------:R-:W2:Y:S01]  /*15d0*/  @!P2 LDG.E R23, desc[UR6][R14.64+0x14] ;  /* 0x000014060e17a981 */ /* 0x000ea2000c1e1900 */
[----:B------:R-:W-:Y:S02]  /*15e0*/  VIADD R27, R17, 0x7 ;  /* 0x00000007111b7836 */ /* 0x000fe40000000000 */
[----:B------:R-:W-:Y:S02]  /*15f0*/  @!P0 VIADD R22, R25, 0x1 ;  /* 0x0000000119168836 */ /* 0x000fe40000000000 */
[----:B------:R-:W-:Y:S01]  /*1600*/  @!P5 IMAD.MOV R22, RZ, RZ, R25 ;  /* 0x000000ffff16d224 */ /* 0x000fe200078e0219 */
[----:B------:R-:W-:Y:S02]  /*1610*/  ISETP.GE.OR P5, PT, R27, UR8, P4 ;  /* 0x000000081b007c0c */ /* 0x000fe4000a7a6670 */
[----:B------:R-:W-:Y:S01]  /*1620*/  LOP3.LUT R27, R18, R27, RZ, 0xfc, !PT ;  /* 0x0000001b121b7212 */ /* 0x000fe200078efcff */
[----:B------:R-:W-:-:S02]  /*1630*/  @!P0 IMAD.MOV.U32 R25, RZ, RZ, R22 ;  /* 0x000000ffff198224 */ /* 0x000fc400078e0016 */
[----:B------:R-:W-:Y:S01]  /*1640*/  @P6 FADD R10, R10, R29 ;  /* 0x0000001d0a0a6221 */ /* 0x000fe20000000000 */
[----:B------:R-:W-:Y:S02]  /*1650*/  ISETP.LT.OR P5, PT, R27, RZ, P5 ;  /* 0x000000ff1b00720c */ /* 0x000fe40002fa1670 */
[----:B------:R-:W3:Y:S11]  /*1660*/  @!P1 LDG.E R27, desc[UR6][R14.64+0x18] ;  /* 0x000018060e1b9981 */ /* 0x000ef6000c1e1900 */
[----:B------:R-:W4:Y:S01]  /*1670*/  @!P5 LDG.E R29, desc[UR6][R14.64+0x1c] ;  /* 0x00001c060e1dd981 */ /* 0x000f22000c1e1900 */
[----:B------:R-:W-:Y:S01]  /*1680*/  @!P2 IADD3 R22, PT, PT, R25, 0x1, RZ ;  /* 0x000000011916a810 */ /* 0x000fe20007ffe0ff */
[----:B------:R-:W-:Y:S01]  /*1690*/  VIADD R21, R21, 0x8 ;  /* 0x0000000815157836 */ /* 0x000fe20000000000 */
[----:B------:R-:W-:Y:S01]  /*16a0*/  IADD3 R20, PT, PT, R20, 0x8, RZ ;  /* 0x0000000814147810 */ /* 0x000fe20007ffe0ff */
[----:B------:R-:W-:-:S02]  /*16b0*/  VIADD R17, R17, 0x8 ;  /* 0x0000000811117836 */ /* 0x000fc40000000000 */
[----:B------:R-:W-:Y:S01]  /*16c0*/  VIADD R19, R19, 0x8 ;  /* 0x0000000813137836 */ /* 0x000fe20000000000 */
[C---:B--2---:R-:W-:Y:S02]  /*16d0*/  FSETP.NE.OR P0, PT, |R23|.reuse, +INF , P2 ;  /* 0x7f8000001700780b */ /* 0x044fe40001705600 */
[----:B------:R-:W-:-:S11]  /*16e0*/  FSETP.NE.AND P6, PT, |R23|, +INF , !P2 ;  /* 0x7f8000001700780b */ /* 0x000fd600057c5200 */
[----:B------:R-:W-:Y:S01]  /*16f0*/  @!P0 IMAD.MOV R22, RZ, RZ, R25 ;  /* 0x000000ffff168224 */ /* 0x000fe200078e0219 */
[C---:B---3--:R-:W-:Y:S01]  /*1700*/  FSETP.NE.AND P0, PT, |R27|.reuse, +INF , !P1 ;  /* 0x7f8000001b00780b */ /* 0x048fe20004f05200 */
[----:B------:R-:W-:Y:S01]  /*1710*/  @P6 FADD R10, R10, R23 ;  /* 0x000000170a0a6221 */ /* 0x000fe20000000000 */
[----:B------:R-:W-:Y:S01]  /*1720*/  FSETP.NE.OR P6, PT, |R27|, +INF , P1 ;  /* 0x7f8000001b00780b */ /* 0x000fe20000fc5600 */
[----:B------:R-:W-:-:S04]  /*1730*/  @!P2 IMAD.MOV.U32 R25, RZ, RZ, R22 ;  /* 0x000000ffff19a224 */ /* 0x000fc800078e0016 */
[----:B------:R-:W-:Y:S01]  /*1740*/  @!P1 VIADD R22, R25, 0x1 ;  /* 0x0000000119169836 */ /* 0x000fe20000000000 */
[----:B----4-:R-:W-:-:S05]  /*1750*/  FSETP.NE.OR P2, PT, |R29|, +INF , P5 ;  /* 0x7f8000001d00780b */ /* 0x010fca0002f45600 */
[----:B------:R-:W-:Y:S01]  /*1760*/  @P0 FADD R10, R10, R27 ;  /* 0x0000001b0a0a0221 */ /* 0x000fe20000000000 */
[----:B------:R-:W-:Y:S01]  /*1770*/  ISETP.NE.AND P0, PT, R21, RZ, PT ;  /* 0x000000ff1500720c */ /* 0x000fe20003f05270 */
[----:B------:R-:W-:Y:S01]  /*1780*/  @!P6 IMAD.MOV R22, RZ, RZ, R25 ;  /* 0x000000ffff16e224 */ /* 0x000fe200078e0219 */
[----:B------:R-:W-:-:S04]  /*1790*/  FSETP.NE.AND P6, PT, |R29|, +INF , !P5 ;  /* 0x7f8000001d00780b */ /* 0x000fc80006fc5200 */
[----:B------:R-:W-:-:S05]  /*17a0*/  @!P1 MOV R25, R22 ;  /* 0x0000001600199202 */ /* 0x000fca0000000f00 */
[----:B------:R-:W-:Y:S02]  /*17b0*/  @!P5 VIADD R14, R25, 0x1 ;  /* 0x00000001190ed836 */ /* 0x000fe40000000000 */
[----:B------:R-:W-:Y:S02]  /*17c0*/  @!P2 IMAD.MOV R14, RZ, RZ, R25 ;  /* 0x000000ffff0ea224 */ /* 0x000fe400078e0219 */
[----:B------:R-:W-:Y:S02]  /*17d0*/  @P6 FADD R10, R10, R29 ;  /* 0x0000001d0a0a6221 */ /* 0x000fe40000000000 */
[----:B------:R-:W-:Y:S01]  /*17e0*/  @!P5 IMAD.MOV.U32 R25, RZ, RZ, R14 ;  /* 0x000000ffff19d224 */ /* 0x000fe200078e000e */
[----:B------:R-:W-:Y:S06]  /*17f0*/  @P0 BRA `(.L_x_20) ;  /* 0xfffffff800840947 */ /* 0x000fec000383ffff */
[----:B------:R-:W-:-:S07]  /*1800*/  VIADD R17, R20, 0xfffffffd ;  /* 0xfffffffd14117836 */ /* 0x000fce0000000000 */
.L_x_19:
[----:B------:R-:W0:Y:S01]  /*1810*/  LDCU.64 UR8, c[0x0][0x390] ;  /* 0x00007200ff0877ac */ /* 0x000e220008000a00 */
[----:B------:R-:W-:Y:S01]  /*1820*/  LOP3.LUT P5, RZ, R5, 0x1, RZ, 0xc0, !PT ;  /* 0x0000000105ff7812 */ /* 0x000fe200078ac0ff */
[----:B------:R-:W-:-:S12]  /*1830*/  @!P3 BRA `(.L_x_21) ;  /* 0x0000000000c8b947 */ /* 0x000fd80003800000 */
[----:B------:R-:W1:Y:S01]  /*1840*/  LDCU.64 UR4, c[0x0][0x390] ;  /* 0x00007200ff0477ac */ /* 0x000e620008000a00 */
[----:B------:R-:W2:Y:S01]  /*1850*/  LDC.64 R14, c[0x0][0x388] ;  /* 0x0000e200ff0e7b82 */ /* 0x000ea20000000a00 */
[----:B------:R-:W-:-:S05]  /*1860*/  IMAD.IADD R21, R4, 0x1, R17 ;  /* 0x0000000104157824 */ /* 0x000fca00078e0211 */
[C---:B------:R-:W-:Y:S02]  /*1870*/  LOP3.LUT R19, R18.reuse, R21, RZ, 0xfc, !PT ;  /* 0x0000001512137212 */ /* 0x040fe400078efcff */
[----:B-1----:R-:W-:-:S04]  /*1880*/  ISETP.GE.AND P0, PT, R18, UR5, PT ;  /* 0x0000000512007c0c */ /* 0x002fc8000bf06270 */
[----:B------:R-:W-:-:S04]  /*1890*/  ISETP.GE.OR P1, PT, R21, UR4, P0 ;  /* 0x0000000415007c0c */ /* 0x000fc80008726670 */
[----:B------:R-:W-:Y:S01]  /*18a0*/  ISETP.LT.OR P1, PT, R19, RZ, P1 ;  /* 0x000000ff1300720c */ /* 0x000fe20000f21670 */
[----:B------:R-:W-:-:S04]  /*18b0*/  IMAD R19, R18, UR4, R21 ;  /* 0x0000000412137c24 */ /* 0x000fc8000f8e0215 */
[----:B--2---:R-:W-:Y:S01]  /*18c0*/  IMAD.WIDE R14, R19, 0x4, R14 ;  /* 0x00000004130e7825 */ /* 0x004fe200078e020e */
[----:B------:R-:W-:-:S07]  /*18d0*/  IADD3 R23, PT, PT, R21, 0x1, RZ ;  /* 0x0000000115177810 */ /* 0x000fce0007ffe0ff */
[----:B------:R-:W2:Y:S01]  /*18e0*/  @!P1 LDG.E R19, desc[UR6][R14.64] ;  /* 0x000000060e139981 */ /* 0x000ea2000c1e1900 */
[----:B------:R-:W-:Y:S02]  /*18f0*/  ISETP.GE.OR P2, PT, R23, UR4, P0 ;  /* 0x0000000417007c0c */ /* 0x000fe40008746670 */
[----:B------:R-:W-:-:S04]  /*1900*/  LOP3.LUT R23, R18, R23, RZ, 0xfc, !PT ;  /* 0x0000001712177212 */ /* 0x000fc800078efcff */
[----:B------:R-:W-:Y:S01]  /*1910*/  ISETP.LT.OR P2, PT, R23, RZ, P2 ;  /* 0x000000ff1700720c */ /* 0x000fe20001741670 */
[----:B------:R-:W-:-:S05]  /*1920*/  VIADD R23, R21, 0x2 ;  /* 0x0000000215177836 */ /* 0x000fca0000000000 */
[----:B------:R-:W-:Y:S02]  /*1930*/  ISETP.GE.OR P4, PT, R23, UR4, P0 ;  /* 0x0000000417007c0c */ /* 0x000fe40008786670 */
[----:B------:R-:W-:Y:S01]  /*1940*/  LOP3.LUT R20, R18, R23, RZ, 0xfc, !PT ;  /* 0x0000001712147212 */ /* 0x000fe200078efcff */
[----:B------:R-:W-:-:S03]  /*1950*/  VIADD R21, R21, 0x3 ;  /* 0x0000000315157836 */ /* 0x000fc60000000000 */
[----:B------:R-:W-:Y:S01]  /*1960*/  ISETP.LT.OR P4, PT, R20, RZ, P4 ;  /* 0x000000ff1400720c */ /* 0x000fe20002781670 */
[----:B------:R-:W3:Y:S01]  /*1970*/  @!P2 LDG.E R23, desc[UR6][R14.64+0x4] ;  /* 0x000004060e17a981 */ /* 0x000ee2000c1e1900 */
[----:B------:R-:W-:Y:S02]  /*1980*/  ISETP.GE.OR P0, PT, R21, UR4, P0 ;  /* 0x0000000415007c0c */ /* 0x000fe40008706670 */
[----:B------:R-:W-:-:S04]  /*1990*/  LOP3.LUT R21, R18, R21, RZ, 0xfc, !PT ;  /* 0x0000001512157212 */ /* 0x000fc800078efcff */
[----:B------:R-:W-:-:S05]  /*19a0*/  ISETP.LT.OR P0, PT, R21, RZ, P0 ;  /* 0x000000ff1500720c */ /* 0x000fca0000701670 */
[----:B------:R-:W4:Y:S08]  /*19b0*/  @!P4 LDG.E R21, desc[UR6][R14.64+0x8] ;  /* 0x000008060e15c981 */ /* 0x000f30000c1e1900 */
[----:B------:R-:W5:Y:S01]  /*19c0*/  @!P0 LDG.E R27, desc[UR6][R14.64+0xc] ;  /* 0x00000c060e1b8981 */ /* 0x000f62000c1e1900 */
[----:B------:R-:W-:Y:S02]  /*19d0*/  @!P1 VIADD R20, R25, 0x1 ;  /* 0x0000000119149836 */ /* 0x000fe40000000000 */
[----:B------:R-:W-:Y:S01]  /*19e0*/  VIADD R17, R17, 0x4 ;  /* 0x0000000411117836 */ /* 0x000fe20000000000 */
[----:B--2---:R-:W-:-:S13]  /*19f0*/  FSETP.NE.OR P6, PT, |R19|, +INF , P1 ;  /* 0x7f8000001300780b */ /* 0x004fda0000fc5600 */
[----:B------:R-:W-:Y:S01]  /*1a00*/  @!P6 IMAD.MOV R20, RZ, RZ, R25 ;  /* 0x000000ffff14e224 */ /* 0x000fe200078e0219 */
[----:B------:R-:W-:-:S04]  /*1a10*/  FSETP.NE.AND P6, PT, |R19|, +INF , !P1 ;  /* 0x7f8000001300780b */ /* 0x000fc80004fc5200 */
[----:B------:R-:W-:Y:S02]  /*1a20*/  @!P1 MOV R25, R20 ;  /* 0x0000001400199202 */ /* 0x000fe40000000f00 */
[----:B---3--:R-:W-:-:S07]  /*1a30*/  FSETP.NE.AND P1, PT, |R23|, +INF , !P2 ;  /* 0x7f8000001700780b */ /* 0x008fce0005725200 */
[----:B------:R-:W-:Y:S01]  /*1a40*/  @P6 FADD R10, R10, R19 ;  /* 0x000000130a0a6221 */ /* 0x000fe20000000000 */
[----:B------:R-:W-:Y:S01]  /*1a50*/  FSETP.NE.OR P6, PT, |R23|, +INF , P2 ;  /* 0x7f8000001700780b */ /* 0x000fe200017c5600 */
[----:B------:R-:W-:-:S04]  /*1a60*/  @!P2 VIADD R19, R25, 0x1 ;  /* 0x000000011913a836 */ /* 0x000fc80000000000 */
[----:B------:R-:W-:Y:S01]  /*1a70*/  @P1 FADD R10, R10, R23 ;  /* 0x000000170a0a1221 */ /* 0x000fe20000000000 */
[----:B----4-:R-:W-:-:S07]  /*1a80*/  FSETP.NE.AND P1, PT, |R21|, +INF , !P4 ;  /* 0x7f8000001500780b */ /* 0x010fce0006725200 */
[----:B------:R-:W-:Y:S01]  /*1a90*/  @!P6 IMAD.MOV R19, RZ, RZ, R25 ;  /* 0x000000ffff13e224 */ /* 0x000fe200078e0219 */
[----:B------:R-:W-:-:S03]  /*1aa0*/  FSETP.NE.OR P6, PT, |R21|, +INF , P4 ;  /* 0x7f8000001500780b */ /* 0x000fc600027c5600 */
[----:B------:R-:W-:Y:S01]  /*1ab0*/  @!P2 IMAD.MOV.U32 R25, RZ, RZ, R19 ;  /* 0x000000ffff19a224 */ /* 0x000fe200078e0013 */
[----:B-----5:R-:W-:Y:S01]  /*1ac0*/  FSETP.NE.AND P2, PT, |R27|, +INF , !P0 ;  /* 0x7f8000001b00780b */ /* 0x020fe20004745200 */
[----:B------:R-:W-:Y:S02]  /*1ad0*/  @P1 FADD R10, R10, R21 ;  /* 0x000000150a0a1221 */ /* 0x000fe40000000000 */
[----:B------:R-:W-:-:S06]  /*1ae0*/  @!P4 VIADD R14, R25, 0x1 ;  /* 0x00000001190ec836 */ /* 0x000fcc0000000000 */
[----:B------:R-:W-:Y:S02]  /*1af0*/  @!P6 IADD3 R14, PT, PT, R25, RZ, RZ ;  /* 0x000000ff190ee210 */ /* 0x000fe40007ffe0ff */
[----:B------:R-:W-:Y:S02]  /*1b00*/  FSETP.NE.OR P6, PT, |R27|, +INF , P0 ;  /* 0x7f8000001b00780b */ /* 0x000fe400007c5600 */
[----:B------:R-:W-:Y:S01]  /*1b10*/  @P2 FADD R10, R10, R27 ;  /* 0x0000001b0a0a2221 */ /* 0x000fe20000000000 */
[----:B------:R-:W-:-:S04]  /*1b20*/  @!P4 IMAD.MOV.U32 R25, RZ, RZ, R14 ;  /* 0x000000ffff19c224 */ /* 0x000fc800078e000e */
[----:B------:R-:W-:-:S06]  /*1b30*/  @!P0 VIADD R14, R25, 0x1 ;  /* 0x00000001190e8836 */ /* 0x000fcc0000000000 */
[----:B------:R-:W-:-:S05]  /*1b40*/  @!P6 IMAD.MOV R14, RZ, RZ, R25 ;  /* 0x000000ffff0ee224 */ /* 0x000fca00078e0219 */
[----:B------:R-:W-:-:S07]  /*1b50*/  @!P0 MOV R25, R14 ;  /* 0x0000000e00198202 */ /* 0x000fce0000000f00 */
.L_x_21:
[----:B------:R-:W-:Y:S05]  /*1b60*/  @!P5 BRA `(.L_x_22) ;  /* 0x000000000070d947 */ /* 0x000fea0003800000 */
[----:B------:R-:W1:Y:S01]  /*1b70*/  LDCU.64 UR4, c[0x0][0x390] ;  /* 0x00007200ff0477ac */ /* 0x000e620008000a00 */
[----:B------:R-:W2:Y:S01]  /*1b80*/  LDC.64 R14, c[0x0][0x388] ;  /* 0x0000e200ff0e7b82 */ /* 0x000ea20000000a00 */
[----:B------:R-:W-:-:S05]  /*1b90*/  IMAD.IADD R21, R4, 0x1, R17 ;  /* 0x0000000104157824 */ /* 0x000fca00078e0211 */
[C---:B------:R-:W-:Y:S02]  /*1ba0*/  LOP3.LUT R19, R18.reuse, R21, RZ, 0xfc, !PT ;  /* 0x0000001512137212 */ /* 0x040fe400078efcff */
[----:B-1----:R-:W-:-:S04]  /*1bb0*/  ISETP.GE.AND P1, PT, R18, UR5, PT ;  /* 0x0000000512007c0c */ /* 0x002fc8000bf26270 */
[----:B------:R-:W-:-:S04]  /*1bc0*/  ISETP.GE.OR P0, PT, R21, UR4, P1 ;  /* 0x0000000415007c0c */ /* 0x000fc80008f06670 */
[----:B------:R-:W-:Y:S01]  /*1bd0*/  ISETP.LT.OR P0, PT, R19, RZ, P0 ;  /* 0x000000ff1300720c */ /* 0x000fe20000701670 */
[----:B------:R-:W-:Y:S02]  /*1be0*/  IMAD R19, R18, UR4, R21 ;  /* 0x0000000412137c24 */ /* 0x000fe4000f8e0215 */
[----:B------:R-:W-:Y:S02]  /*1bf0*/  VIADD R21, R21, 0x1 ;  /* 0x0000000115157836 */ /* 0x000fe40000000000 */
[----:B--2---:R-:W-:-:S03]  /*1c00*/  IMAD.WIDE R14, R19, 0x4, R14 ;  /* 0x00000004130e7825 */ /* 0x004fc600078e020e */
[----:B------:R-:W-:Y:S02]  /*1c10*/  ISETP.GE.OR P1, PT, R21, UR4, P1 ;  /* 0x0000000415007c0c */ /* 0x000fe40008f26670 */
[----:B------:R-:W-:-:S03]  /*1c20*/  LOP3.LUT R21, R18, R21, RZ, 0xfc, !PT ;  /* 0x0000001512157212 */ /* 0x000fc600078efcff */
[----:B------:R-:W2:Y:S01]  /*1c30*/  @!P0 LDG.E R19, desc[UR6][R14.64] ;  /* 0x000000060e138981 */ /* 0x000ea2000c1e1900 */
[----:B------:R-:W-:-:S13]  /*1c40*/  ISETP.LT.OR P1, PT, R21, RZ, P1 ;  /* 0x000000ff1500720c */ /* 0x000fda0000f21670 */
[----:B------:R-:W3:Y:S01]  /*1c50*/  @!P1 LDG.E R21, desc[UR6][R14.64+0x4] ;  /* 0x000004060e159981 */ /* 0x000ee2000c1e1900 */
[----:B------:R-:W-:Y:S02]  /*1c60*/  @!P0 VIADD R20, R25, 0x1 ;  /* 0x0000000119148836 */ /* 0x000fe40000000000 */
[----:B------:R-:W-:Y:S01]  /*1c70*/  VIADD R17, R17, 0x2 ;  /* 0x0000000211117836 */ /* 0x000fe20000000000 */
[C---:B--2---:R-:W-:Y:S02]  /*1c80*/  FSETP.NE.AND P4, PT, |R19|.reuse, +INF , !P0 ;  /* 0x7f8000001300780b */ /* 0x044fe40004785200 */
[----:B------:R-:W-:-:S11]  /*1c90*/  FSETP.NE.OR P2, PT, |R19|, +INF , P0 ;  /* 0x7f8000001300780b */ /* 0x000fd60000745600 */
[----:B------:R-:W-:Y:S01]  /*1ca0*/  @P4 FADD R10, R10, R19 ;  /* 0x000000130a0a4221 */ /* 0x000fe20000000000 */
[C---:B---3--:R-:W-:Y:S01]  /*1cb0*/  FSETP.NE.OR P4, PT, |R21|.reuse, +INF , P1 ;  /* 0x7f8000001500780b */ /* 0x048fe20000f85600 */
[----:B------:R-:W-:Y:S01]  /*1cc0*/  @!P2 IMAD.MOV R20, RZ, RZ, R25 ;  /* 0x000000ffff14a224 */ /* 0x000fe200078e0219 */
[----:B------:R-:W-:-:S04]  /*1cd0*/  FSETP.NE.AND P5, PT, |R21|, +INF , !P1 ;  /* 0x7f8000001500780b */ /* 0x000fc80004fa5200 */
[----:B------:R-:W-:-:S05]  /*1ce0*/  @!P0 MOV R25, R20 ;  /* 0x0000001400198202 */ /* 0x000fca0000000f00 */
[----:B------:R-:W-:Y:S02]  /*1cf0*/  @!P1 VIADD R19, R25, 0x1 ;  /* 0x0000000119139836 */ /* 0x000fe40000000000 */
[----:B------:R-:W-:Y:S02]  /*1d00*/  @!P4 IMAD.MOV R19, RZ, RZ, R25 ;  /* 0x000000ffff13c224 */ /* 0x000fe400078e0219 */
[----:B------:R-:W-:Y:S02]  /*1d10*/  @P5 FADD R10, R10, R21 ;  /* 0x000000150a0a5221 */ /* 0x000fe40000000000 */
[----:B------:R-:W-:-:S07]  /*1d20*/  @!P1 IMAD.MOV.U32 R25, RZ, RZ, R19 ;  /* 0x000000ffff199224 */ /* 0x000fce00078e0013 */
.L_x_22:
[----:B------:R-:W-:Y:S01]  /*1d30*/  IADD3 R17, PT, PT, R4, R17, RZ ;  /* 0x0000001104117210 */ /* 0x000fe20007ffe0ff */
[----:B------:R-:W-:Y:S03]  /*1d40*/  BSSY.RECONVERGENT B0, `(.L_x_23) ;  /* 0x000000f000007945 */ /* 0x000fe60003800200 */
[----:B0-----:R-:W-:Y:S02]  /*1d50*/  ISETP.GE.AND P0, PT, R17, UR8, PT ;  /* 0x0000000811007c0c */ /* 0x001fe4000bf06270 */
[C---:B------:R-:W-:Y:S02]  /*1d60*/  LOP3.LUT R14, R18.reuse, R17, RZ, 0xfc, !PT ;  /* 0x00000011120e7212 */ /* 0x040fe400078efcff */
[----:B------:R-:W-:-:S04]  /*1d70*/  ISETP.GE.OR P0, PT, R18, UR9, P0 ;  /* 0x0000000912007c0c */ /* 0x000fc80008706670 */
[----:B------:R-:W-:-:S13]  /*1d80*/  ISETP.LT.OR P0, PT, R14, RZ, P0 ;  /* 0x000000ff0e00720c */ /* 0x000fda0000701670 */
[----:B------:R-:W-:Y:S05]  /*1d90*/  @P0 BRA `(.L_x_24) ;  /* 0x0000000000240947 */ /* 0x000fea0003800000 */
[----:B------:R-:W0:Y:S01]  /*1da0*/  LDC.64 R14, c[0x0][0x388] ;  /* 0x0000e200ff0e7b82 */ /* 0x000e220000000a00 */
[----:B------:R-:W-:-:S04]  /*1db0*/  IMAD R17, R18, UR8, R17 ;  /* 0x0000000812117c24 */ /* 0x000fc8000f8e0211 */
[----:B0-----:R-:W-:-:S06]  /*1dc0*/  IMAD.WIDE R14, R17, 0x4, R14 ;  /* 0x00000004110e7825 */ /* 0x001fcc00078e020e */
[----:B------:R-:W2:Y:S01]  /*1dd0*/  LDG.E R15, desc[UR6][R14.64] ;  /* 0x000000060e0f7981 */ /* 0x000ea2000c1e1900 */
[----:B------:R-:W-:Y:S01]  /*1de0*/  VIADD R17, R25, 0x1 ;  /* 0x0000000119117836 */ /* 0x000fe20000000000 */
[----:B--2---:R-:W-:-:S13]  /*1df0*/  FSETP.NE.AND P0, PT, |R15|, +INF , PT ;  /* 0x7f8000000f00780b */ /* 0x004fda0003f05200 */
[----:B------:R-:W-:Y:S02]  /*1e00*/  @!P0 IMAD.MOV R17, RZ, RZ, R25 ;  /* 0x000000ffff118224 */ /* 0x000fe400078e0219 */
[----:B------:R-:W-:Y:S02]  /*1e10*/  @P0 FADD R10, R10, R15 ;  /* 0x0000000f0a0a0221 */ /* 0x000fe40000000000 */
[----:B------:R-:W-:-:S07]  /*1e20*/  IMAD.MOV.U32 R25, RZ, RZ, R17 ;  /* 0x000000ffff197224 */ /* 0x000fce00078e0011 */
.L_x_24:
[----:B------:R-:W-:Y:S05]  /*1e30*/  BSYNC.RECONVERGENT B0 ;  /* 0x0000000000007941 */ /* 0x000fea0003800200 */
.L_x_23:
[C---:B------:R-:W-:Y:S01]  /*1e40*/  ISETP.NE.AND P0, PT, R13.reuse, R5, PT ;  /* 0x000000050d00720c */ /* 0x040fe20003f05270 */
[----:B------:R-:W-:-:S12]  /*1e50*/  VIADD R13, R13, 0x1 ;  /* 0x000000010d0d7836 */ /* 0x000fd80000000000 */
[----:B------:R-:W-:Y:S05]  /*1e60*/  @P0 BRA `(.L_x_25) ;  /* 0xfffffff000bc0947 */ /* 0x000fea000383ffff */
[----:B------:R-:W-:-:S07]  /*1e70*/  HFMA2 R11, -RZ, RZ, 0, 0 ;  /* 0x00000000ff0b7431 */ /* 0x000fce00000001ff */
.L_x_0:
[----:B------:R-:W-:Y:S01]  /*1e80*/  ISETP.GE.AND P0, PT, R25, 0x1, PT ;  /* 0x000000011900780c */ /* 0x000fe20003f06270 */
[----:B------:R-:W-:Y:S01]  /*1e90*/  BSSY.RECONVERGENT B0, `(.L_x_26) ;  /* 0x0000012000007945 */ /* 0x000fe20003800200 */
[----:B------:R-:W-:-:S11]  /*1ea0*/  IMAD.MOV.U32 R5, RZ, RZ, -0x800000 ;  /* 0xff800000ff057424 */ /* 0x000fd600078e00ff */
[----:B------:R-:W-:Y:S05]  /*1eb0*/  @!P0 BRA `(.L_x_27) ;  /* 0x00000000003c8947 */ /* 0x000fea0003800000 */
[----:B------:R-:W-:Y:S01]  /*1ec0*/  I2FP.F32.U32 R25, R25 ;  /* 0x0000001900197245 */ /* 0x000fe20000201000 */
[----:B------:R-:W-:Y:S03]  /*1ed0*/  BSSY.RECONVERGENT B1, `(.L_x_27) ;  /* 0x000000d000017945 */ /* 0x000fe60003800200 */
[----:B------:R-:W0:Y:S08]  /*1ee0*/  MUFU.RCP R5, R25 ;  /* 0x0000001900057308 */ /* 0x000e300000001000 */
[----:B------:R-:W1:Y:S01]  /*1ef0*/  FCHK P0, R10, R25 ;  /* 0x000000190a007302 */ /* 0x000e620000000000 */
[----:B0-----:R-:W-:-:S04]  /*1f00*/  FFMA R2, -R25, R5, 1 ;  /* 0x3f80000019027423 */ /* 0x001fc80000000105 */
[----:B------:R-:W-:-:S04]  /*1f10*/  FFMA R5, R5, R2, R5 ;  /* 0x0000000205057223 */ /* 0x000fc80000000005 */
[----:B------:R-:W-:-:S04]  /*1f20*/  FFMA R2, R5, R10, RZ ;  /* 0x0000000a05027223 */ /* 0x000fc800000000ff */
[----:B------:R-:W-:-:S04]  /*1f30*/  FFMA R9, -R25, R2, R10 ;  /* 0x0000000219097223 */ /* 0x000fc8000000010a */
[----:B------:R-:W-:Y:S01]  /*1f40*/  FFMA R5, R5, R9, R2 ;  /* 0x0000000905057223 */ /* 0x000fe20000000002 */
[----:B-1----:R-:W-:Y:S06]  /*1f50*/  @!P0 BRA `(.L_x_28) ;  /* 0x0000000000108947 */ /* 0x002fec0003800000 */
[----:B------:R-:W-:Y:S01]  /*1f60*/  IMAD.MOV.U32 R5, RZ, RZ, R25 ;  /* 0x000000ffff057224 */ /* 0x000fe200078e0019 */
[----:B------:R-:W-:-:S07]  /*1f70*/  MOV R14, 0x1f90 ;  /* 0x00001f90000e7802 */ /* 0x000fce0000000f00 */
[----:B------:R-:W-:Y:S05]  /*1f80*/  CALL.REL.NOINC `($__internal_0_$__cuda_sm3x_div_rn_noftz_f32_slowpath) ;  /* 0x00000004004c7944 */ /* 0x000fea0003c00000 */
[----:B------:R-:W-:-:S07]  /*1f90*/  IMAD.MOV.U32 R5, RZ, RZ, R2 ;  /* 0x000000ffff057224 */ /* 0x000fce00078e0002 */
.L_x_28:
[----:B------:R-:W-:Y:S05]  /*1fa0*/  BSYNC.RECONVERGENT B1 ;  /* 0x0000000000017941 */ /* 0x000fea0003800200 */
.L_x_27:
[----:B------:R-:W-:Y:S05]  /*1fb0*/  BSYNC.RECONVERGENT B0 ;  /* 0x0000000000007941 */ /* 0x000fea0003800200 */
.L_x_26:
[----:B------:R-:W0:Y:S01]  /*1fc0*/  LDCU UR4, c[0x0][0x390] ;  /* 0x00007200ff0477ac */ /* 0x000e220008000800 */
[----:B------:R-:W1:Y:S01]  /*1fd0*/  LDC.64 R12, c[0x0][0x380] ;  /* 0x0000e000ff0c7b82 */ /* 0x000e620000000a00 */
[----:B------:R-:W2:Y:S01]  /*1fe0*/  LDCU.U8 UR5, c[0x0][0x39c] ;  /* 0x00007380ff0577ac */ /* 0x000ea20008000000 */
[----:B0-----:R-:W-:-:S04]  /*1ff0*/  ULEA.HI UR4, UR4, UR4, URZ, 0x1 ;  /* 0x0000000404047291 */ /* 0x001fc8000f8f08ff */
[----:B------:R-:W-:Y:S02]  /*2000*/  USHF.R.S32.HI UR4, URZ, 0x1, UR4 ;  /* 0x00000001ff047899 */ /* 0x000fe40008011404 */
[----:B--2---:R-:W-:-:S04]  /*2010*/  UPRMT UR5, UR5, 0x8880, URZ ;  /* 0x0000888005057896 */ /* 0x004fc800080000ff */
[----:B------:R-:W-:-:S03]  /*2020*/  IMAD R4, R0, UR4, R3 ;  /* 0x0000000400047c24 */ /* 0x000fc6000f8e0203 */
[----:B------:R-:W-:Y:S01]  /*2030*/  UMOV UR4, UR5 ;  /* 0x0000000500047c82 */ /* 0x000fe20008000000 */
[----:B-1----:R-:W-:Y:S01]  /*2040*/  IMAD.WIDE R2, R4, 0x4, R12 ;  /* 0x0000000404027825 */ /* 0x002fe200078e020c */
[----:B------:R-:W-:-:S04]  /*2050*/  ISETP.NE.AND P0, PT, RZ, UR4, PT ;  /* 0x00000004ff007c0c */ /* 0x000fc8000bf05270 */
[----:B------:R0:W-:Y:S09]  /*2060*/  STG.E desc[UR6][R2.64], R5 ;  /* 0x0000000502007986 */ /* 0x0001f2000c101906 */
[----:B------:R-:W-:Y:S05]  /*2070*/  @!P0 EXIT ;  /* 0x000000000000894d */ /* 0x000fea0003800000 */
[----:B------:R-:W-:Y:S01]  /*2080*/  ISETP.GE.AND P0, PT, R11, 0x1, PT ;  /* 0x000000010b00780c */ /* 0x000fe20003f06270 */
[----:B------:R-:W-:-:S12]  /*2090*/  IMAD R12, R4, 0x3, RZ ;  /* 0x00000003040c7824 */ /* 0x000fd800078e02ff */
[----:B------:R-:W-:Y:S05]  /*20a0*/  @!P0 BRA `(.L_x_29) ;  /* 0x0000000000d88947 */ /* 0x000fea0003800000 */
[----:B0-----:R-:W-:Y:S01]  /*20b0*/  I2FP.F32.U32 R5, R11 ;  /* 0x0000000b00057245 */ /* 0x001fe20000201000 */
        /* <DEDUP_REMOVED lines=12> */
[----:B------:R-:W-:-:S07]  /*2180*/  MOV R9, R2 ;  /* 0x0000000200097202 */ /* 0x000fce0000000f00 */
.L_x_31:
[----:B------:R-:W-:Y:S05]  /*2190*/  BSYNC.RECONVERGENT B0 ;  /* 0x0000000000007941 */ /* 0x000fea0003800200 */
.L_x_30:
[----:B------:R-:W0:Y:S01]  /*21a0*/  LDC.64 R2, c[0x0][0x3a0] ;  /* 0x0000e800ff027b82 */ /* 0x000e220000000a00 */
[----:B------:R-:W1:Y:S01]  /*21b0*/  MUFU.RCP R0, R5 ;  /* 0x0000000500007308 */ /* 0x000e620000001000 */
[----:B------:R-:W-:Y:S07]  /*21c0*/  BSSY.RECONVERGENT B0, `(.L_x_32) ;  /* 0x000000e000007945 */ /* 0x000fee0003800200 */
[----:B------:R-:W2:Y:S01]  /*21d0*/  FCHK P0, R7, R5 ;  /* 0x0000000507007302 */ /* 0x000ea20000000000 */
[----:B0-----:R-:W-:-:S04]  /*21e0*/  IMAD.WIDE R12, R12, 0x4, R2 ;  /* 0x000000040c0c7825 */ /* 0x001fc800078e0202 */
[----:B-1----:R-:W-:Y:S01]  /*21f0*/  FFMA R3, -R5, R0, 1 ;  /* 0x3f80000005037423 */ /* 0x002fe20000000100 */
[----:B------:R0:W-:Y:S03]  /*2200*/  STG.E desc[UR6][R12.64], R9 ;  /* 0x000000090c007986 */ /* 0x0001e6000c101906 */
[----:B------:R-:W-:-:S04]  /*2210*/  FFMA R0, R0, R3, R0 ;  /* 0x0000000300007223 */ /* 0x000fc80000000000 */
[----:B------:R-:W-:-:S04]  /*2220*/  FFMA R2, R0, R7, RZ ;  /* 0x0000000700027223 */ /* 0x000fc800000000ff */
[----:B------:R-:W-:-:S04]  /*2230*/  FFMA R3, -R5, R2, R7 ;  /* 0x0000000205037223 */ /* 0x000fc80000000107 */
[----:B------:R-:W-:Y:S01]  /*2240*/  FFMA R11, R0, R3, R2 ;  /* 0x00000003000b7223 */ /* 0x000fe20000000002 */
[----:B0-2---:R-:W-:Y:S06]  /*2250*/  @!P0 BRA `(.L_x_33) ;  /* 0x0000000000108947 */ /* 0x005fec0003800000 */
[----:B------:R-:W-:Y:S01]  /*2260*/  IMAD.MOV.U32 R10, RZ, RZ, R7 ;  /* 0x000000ffff0a7224 */ /* 0x000fe200078e0007 */
[----:B------:R-:W-:-:S07]  /*2270*/  MOV R14, 0x2290 ;  /* 0x00002290000e7802 */ /* 0x000fce0000000f00 */
[----:B------:R-:W-:Y:S05]  /*2280*/  CALL.REL.NOINC `($__internal_0_$__cuda_sm3x_div_rn_noftz_f32_slowpath) ;  /* 0x00000000008c7944 */ /* 0x000fea0003c00000 */
[----:B------:R-:W-:-:S07]  /*2290*/  IMAD.MOV.U32 R11, RZ, RZ, R2 ;  /* 0x000000ffff0b7224 */ /* 0x000fce00078e0002 */
.L_x_33:
[----:B------:R-:W-:Y:S05]  /*22a0*/  BSYNC.RECONVERGENT B0 ;  /* 0x0000000000007941 */ /* 0x000fea0003800200 */
.L_x_32:
[----:B------:R-:W0:Y:S01]  /*22b0*/  MUFU.RCP R0, R5 ;  /* 0x0000000500007308 */ /* 0x000e220000001000 */
[----:B------:R1:W-:Y:S01]  /*22c0*/  STG.E desc[UR6][R12.64+0x4], R11 ;  /* 0x0000040b0c007986 */ /* 0x0003e2000c101906 */
[----:B------:R-:W-:Y:S06]  /*22d0*/  BSSY.RECONVERGENT B0, `(.L_x_34) ;  /* 0x000000c000007945 */ /* 0x000fec0003800200 */
[----:B------:R-:W2:Y:S01]  /*22e0*/  FCHK P0, R8, R5 ;  /* 0x0000000508007302 */ /* 0x000ea20000000000 */
[----:B0-----:R-:W-:-:S04]  /*22f0*/  FFMA R3, -R5, R0, 1 ;  /* 0x3f80000005037423 */ /* 0x001fc80000000100 */
[----:B------:R-:W-:-:S04]  /*2300*/  FFMA R3, R0, R3, R0 ;  /* 0x0000000300037223 */ /* 0x000fc80000000000 */
[----:B------:R-:W-:-:S04]  /*2310*/  FFMA R0, R3, R8, RZ ;  /* 0x0000000803007223 */ /* 0x000fc800000000ff */
[----:B------:R-:W-:-:S04]  /*2320*/  FFMA R7, -R5, R0, R8 ;  /* 0x0000000005077223 */ /* 0x000fc80000000108 */
[----:B------:R-:W-:Y:S01]  /*2330*/  FFMA R7, R3, R7, R0 ;  /* 0x0000000703077223 */ /* 0x000fe20000000000 */
[----:B-12---:R-:W-:Y:S06]  /*2340*/  @!P0 BRA `(.L_x_35) ;  /* 0x0000000000108947 */ /* 0x006fec0003800000 */
[----:B------:R-:W-:Y:S01]  /*2350*/  IMAD.MOV.U32 R10, RZ, RZ, R8 ;  /* 0x000000ffff0a7224 */ /* 0x000fe200078e0008 */
[----:B------:R-:W-:-:S07]  /*2360*/  MOV R14, 0x2380 ;  /* 0x00002380000e7802 */ /* 0x000fce0000000f00 */
[----:B------:R-:W-:Y:S05]  /*2370*/  CALL.REL.NOINC `($__internal_0_$__cuda_sm3x_div_rn_noftz_f32_slowpath) ;  /* 0x0000000000507944 */ /* 0x000fea0003c00000 */
[----:B------:R-:W-:-:S07]  /*2380*/  IMAD.MOV.U32 R7, RZ, RZ, R2 ;  /* 0x000000ffff077224 */ /* 0x000fce00078e0002 */
.L_x_35:
[----:B------:R-:W-:Y:S05]  /*2390*/  BSYNC.RECONVERGENT B0 ;  /* 0x0000000000007941 */ /* 0x000fea0003800200 */
.L_x_34:
[----:B------:R-:W0:Y:S01]  /*23a0*/  LDCU.64 UR4, c[0x0][0x3b0] ;  /* 0x00007600ff0477ac */ /* 0x000e220008000a00 */
[----:B------:R-:W-:Y:S01]  /*23b0*/  HFMA2 R0, -RZ, RZ, 0, 5.9604644775390625e-08 ;  /* 0x00000001ff007431 */ /* 0x000fe200000001ff */
[----:B------:R-:W-:Y:S01]  /*23c0*/  STG.E desc[UR6][R12.64+0x8], R7 ;  /* 0x000008070c007986 */ /* 0x000fe2000c101906 */
[----:B0-----:R-:W-:-:S04]  /*23d0*/  IADD3 R2, P0, PT, R4, UR4, RZ ;  /* 0x0000000404027c10 */ /* 0x001fc8000ff1e0ff */
[----:B------:R-:W-:-:S05]  /*23e0*/  LEA.HI.X.SX32 R3, R4, UR5, 0x1, P0 ;  /* 0x0000000504037c11 */ /* 0x000fca00080f0eff */
[----:B------:R-:W-:Y:S01]  /*23f0*/  STG.E.U8 desc[UR6][R2.64], R0 ;  /* 0x0000000002007986 */ /* 0x000fe2000c101106 */
[----:B------:R-:W-:Y:S05]  /*2400*/  EXIT ;  /* 0x000000000000794d */ /* 0x000fea0003800000 */
.L_x_29:
[----:B0-----:R-:W0:Y:S01]  /*2410*/  LDC.64 R2, c[0x0][0x3a0] ;  /* 0x0000e800ff027b82 */ /* 0x001e220000000a00 */
[----:B------:R-:W1:Y:S01]  /*2420*/  LDCU.64 UR4, c[0x0][0x3b0] ;  /* 0x00007600ff0477ac */ /* 0x000e620008000a00 */
[----:B------:R-:W-:Y:S01]  /*2430*/  IMAD.MOV.U32 R5, RZ, RZ, -0x800000 ;  /* 0xff800000ff057424 */ /* 0x000fe200078e00ff */
[----:B-1----:R-:W-:-:S04]  /*2440*/  IADD3 R6, P0, PT, R4, UR4, RZ ;  /* 0x0000000404067c10 */ /* 0x002fc8000ff1e0ff */
[----:B------:R-:W-:Y:S01]  /*2450*/  LEA.HI.X.SX32 R7, R4, UR5, 0x1, P0 ;  /* 0x0000000504077c11 */ /* 0x000fe200080f0eff */
[----:B0-----:R-:W-:-:S05]  /*2460*/  IMAD.WIDE R2, R12, 0x4, R2 ;  /* 0x000000040c027825 */ /* 0x001fca00078e0202 */
[----:B------:R-:W-:Y:S04]  /*2470*/  STG.E desc[UR6][R2.64], R5 ;  /* 0x0000000502007986 */ /* 0x000fe8000c101906 */
[----:B------:R-:W-:Y:S04]  /*2480*/  STG.E desc[UR6][R2.64+0x4], R5 ;  /* 0x0000040502007986 */ /* 0x000fe8000c101906 */
[----:B------:R-:W-:Y:S04]  /*2490*/  STG.E desc[UR6][R2.64+0x8], R5 ;  /* 0x0000080502007986 */ /* 0x000fe8000c101906 */
[----:B------:R-:W-:Y:S01]  /*24a0*/  STG.E.U8 desc[UR6][R6.64], RZ ;  /* 0x000000ff06007986 */ /* 0x000fe2000c101106 */
[----:B------:R-:W-:Y:S05]  /*24b0*/  EXIT ;  /* 0x000000000000794d */ /* 0x000fea0003800000 */
        .weak           $__internal_0_$__cuda_sm3x_div_rn_noftz_f32_slowpath
        .type           $__internal_0_$__cuda_sm3x_div_rn_noftz_f32_slowpath,@function
        .size           $__internal_0_$__cuda_sm3x_div_rn_noftz_f32_slowpath,(.L_x_112 - $__internal_0_$__cuda_sm3x_div_rn_noftz_f32_slowpath)
$__internal_0_$__cuda_sm3x_div_rn_noftz_f32_slowpath:
[--C-:B------:R-:W-:Y:S01]  /*24c0*/  SHF.R.U32.HI R9, RZ, 0x17, R5.reuse ;  /* 0x00000017ff097819 */ /* 0x100fe20000011605 */
[----:B------:R-:W-:Y:S01]  /*24d0*/  BSSY.RECONVERGENT B2, `(.L_x_36) ;  /* 0x0000063000027945 */ /* 0x000fe20003800200 */
[----:B------:R-:W-:Y:S01]  /*24e0*/  SHF.R.U32.HI R2, RZ, 0x17, R10 ;  /* 0x00000017ff027819 */ /* 0x000fe2000001160a */
[----:B------:R-:W-:Y:S01]  /*24f0*/  IMAD.MOV.U32 R17, RZ, RZ, R5 ;  /* 0x000000ffff117224 */ /* 0x000fe200078e0005 */
[----:B------:R-:W-:Y:S02]  /*2500*/  LOP3.LUT R9, R9, 0xff, RZ, 0xc0, !PT ;  /* 0x000000ff09097812 */ /* 0x000fe400078ec0ff */
[----:B------:R-:W-:-:S03]  /*2510*/  LOP3.LUT R16, R2, 0xff, RZ, 0xc0, !PT ;  /* 0x000000ff02107812 */ /* 0x000fc600078ec0ff */
[----:B------:R-:W-:Y:S02]  /*2520*/  VIADD R18, R9, 0xffffffff ;  /* 0xffffffff09127836 */ /* 0x000fe40000000000 */
[----:B------:R-:W-:-:S03]  /*2530*/  VIADD R2, R16, 0xffffffff ;  /* 0xffffffff10027836 */ /* 0x000fc60000000000 */
[----:B------:R-:W-:-:S04]  /*2540*/  ISETP.GT.U32.AND P0, PT, R18, 0xfd, PT ;  /* 0x000000fd1200780c */ /* 0x000fc80003f04070 */
[----:B------:R-:W-:-:S13]  /*2550*/  ISETP.GT.U32.OR P0, PT, R2, 0xfd, P0 ;  /* 0x000000fd0200780c */ /* 0x000fda0000704470 */
[----:B------:R-:W-:Y:S01]  /*2560*/  @!P0 MOV R15, RZ ;  /* 0x000000ff000f8202 */ /* 0x000fe20000000f00 */
[----:B------:R-:W-:Y:S06]  /*2570*/  @!P0 BRA `(.L_x_37) ;  /* 0x00000000005c8947 */ /* 0x000fec0003800000 */
[----:B------:R-:W-:Y:S02]  /*2580*/  FSETP.GTU.FTZ.AND P0, PT, |R10|, +INF , PT ;  /* 0x7f8000000a00780b */ /* 0x000fe40003f1c200 */
[----:B------:R-:W-:-:S04]  /*2590*/  FSETP.GTU.FTZ.AND P1, PT, |R5|, +INF , PT ;  /* 0x7f8000000500780b */ /* 0x000fc80003f3c200 */
[----:B------:R-:W-:-:S13]  /*25a0*/  PLOP3.LUT P0, PT, P0, P1, PT, 0xf8, 0x8f ;  /* 0x00000000008f781c */ /* 0x000fda0000703f70 */
[----:B------:R-:W-:Y:S05]  /*25b0*/  @P0 BRA `(.L_x_38) ;  /* 0x00000004004c0947 */ /* 0x000fea0003800000 */
[----:B------:R-:W-:-:S13]  /*25c0*/  LOP3.LUT P0, RZ, R17, 0x7fffffff, R10, 0xc8, !PT ;  /* 0x7fffffff11ff7812 */ /* 0x000fda000780c80a */
[----:B------:R-:W-:Y:S05]  /*25d0*/  @!P0 BRA `(.L_x_39) ;  /* 0x00000004003c8947 */ /* 0x000fea0003800000 */
[C---:B------:R-:W-:Y:S02]  /*25e0*/  FSETP.NEU.FTZ.AND P0, PT, |R10|.reuse, +INF , PT ;  /* 0x7f8000000a00780b */ /* 0x040fe40003f1d200 */
[----:B------:R-:W-:Y:S02]  /*25f0*/  FSETP.NEU.FTZ.AND P2, PT, |R5|, +INF , PT ;  /* 0x7f8000000500780b */ /* 0x000fe40003f5d200 */
[----:B------:R-:W-:-:S11]  /*2600*/  FSETP.NEU.FTZ.AND P1, PT, |R10|, +INF , PT ;  /* 0x7f8000000a00780b */ /* 0x000fd60003f3d200 */
[----:B------:R-:W-:Y:S05]  /*2610*/  @!P2 BRA !P0, `(.L_x_39) ;  /* 0x00000004002ca947 */ /* 0x000fea0004000000 */
[----:B------:R-:W-:-:S04]  /*2620*/  LOP3.LUT P0, RZ, R10, 0x7fffffff, RZ, 0xc0, !PT ;  /* 0x7fffffff0aff7812 */ /* 0x000fc8000780c0ff */
[----:B------:R-:W-:-:S13]  /*2630*/  PLOP3.LUT P0, PT, P2, P0, PT, 0x2f, 0xf2 ;  /* 0x0000000000f2781c */ /* 0x000fda0001700577 */
[----:B------:R-:W-:Y:S05]  /*2640*/  @P0 BRA `(.L_x_40) ;  /* 0x0000000400180947 */ /* 0x000fea0003800000 */
[----:B------:R-:W-:-:S04]  /*2650*/  LOP3.LUT P0, RZ, R17, 0x7fffffff, RZ, 0xc0, !PT ;  /* 0x7fffffff11ff7812 */ /* 0x000fc8000780c0ff */
[----:B------:R-:W-:-:S13]  /*2660*/  PLOP3.LUT P0, PT, P1, P0, PT, 0x2f, 0xf2 ;  /* 0x0000000000f2781c */ /* 0x000fda0000f00577 */
[----:B------:R-:W-:Y:S05]  /*2670*/  @P0 BRA `(.L_x_41) ;  /* 0x0000000400000947 */ /* 0x000fea0003800000 */
[----:B------:R-:W-:Y:S02]  /*2680*/  ISETP.GE.AND P0, PT, R2, RZ, PT ;  /* 0x000000ff0200720c */ /* 0x000fe40003f06270 */
[----:B------:R-:W-:-:S11]  /*2690*/  ISETP.GE.AND P1, PT, R18, RZ, PT ;  /* 0x000000ff1200720c */ /* 0x000fd60003f26270 */
[----:B------:R-:W-:Y:S02]  /*26a0*/  @P0 IMAD.MOV.U32 R15, RZ, RZ, RZ ;  /* 0x000000ffff0f0224 */ /* 0x000fe400078e00ff */
[----:B------:R-:W-:Y:S01]  /*26b0*/  @!P0 FFMA R10, R10, 1.84467440737095516160e+19, RZ ;  /* 0x5f8000000a0a8823 */ /* 0x000fe200000000ff */
[----:B------:R-:W-:Y:S02]  /*26c0*/  @!P0 IMAD.MOV.U32 R15, RZ, RZ, -0x40 ;  /* 0xffffffc0ff0f8424 */ /* 0x000fe400078e00ff */
[----:B------:R-:W-:Y:S02]  /*26d0*/  @!P1 FFMA R17, R5, 1.84467440737095516160e+19, RZ ;  /* 0x5f80000005119823 */ /* 0x000fe400000000ff */
[----:B------:R-:W-:-:S07]  /*26e0*/  @!P1 VIADD R15, R15, 0x40 ;  /* 0x000000400f0f9836 */ /* 0x000fce0000000000 */
.L_x_37:
[----:B------:R-:W-:Y:S01]  /*26f0*/  LEA R2, R9, 0xc0800000, 0x17 ;  /* 0xc080000009027811 */ /* 0x000fe200078eb8ff */
[----:B------:R-:W-:Y:S01]  /*2700*/  BSSY.RECONVERGENT B3, `(.L_x_42) ;  /* 0x0000036000037945 */ /* 0x000fe20003800200 */
[----:B------:R-:W-:-:S03]  /*2710*/  IADD3 R16, PT, PT, R16, -0x7f, RZ ;  /* 0xffffff8110107810 */ /* 0x000fc60007ffe0ff */
[----:B------:R-:W-:Y:S02]  /*2720*/  IMAD.IADD R18, R17, 0x1, -R2 ;  /* 0x0000000111127824 */ /* 0x000fe400078e0a02 */
[C---:B------:R-:W-:Y:S01]  /*2730*/  IMAD R2, R16.reuse, -0x800000, R10 ;  /* 0xff80000010027824 */ /* 0x040fe200078e020a */
[----:B------:R-:W-:Y:S01]  /*2740*/  IADD3 R16, PT, PT, R16, 0x7f, -R9 ;  /* 0x0000007f10107810 */ /* 0x000fe20007ffe809 */
[----:B------:R-:W0:Y:S01]  /*2750*/  MUFU.RCP R17, R18 ;  /* 0x0000001200117308 */ /* 0x000e220000001000 */
[----:B------:R-:W-:-:S03]  /*2760*/  FADD.FTZ R19, -R18, -RZ ;  /* 0x800000ff12137221 */ /* 0x000fc60000010100 */
[----:B------:R-:W-:Y:S02]  /*2770*/  IMAD.IADD R16, R16, 0x1, R15 ;  /* 0x0000000110107824 */ /* 0x000fe400078e020f */
[----:B0-----:R-:W-:-:S04]  /*2780*/  FFMA R20, R17, R19, 1 ;  /* 0x3f80000011147423 */ /* 0x001fc80000000013 */
[----:B------:R-:W-:-:S04]  /*2790*/  FFMA R17, R17, R20, R17 ;  /* 0x0000001411117223 */ /* 0x000fc80000000011 */
[----:B------:R-:W-:-:S04]  /*27a0*/  FFMA R10, R2, R17, RZ ;  /* 0x00000011020a7223 */ /* 0x000fc800000000ff */
[----:B------:R-:W-:-:S04]  /*27b0*/  FFMA R20, R19, R10, R2 ;  /* 0x0000000a13147223 */ /* 0x000fc80000000002 */
[----:B------:R-:W-:-:S04]  /*27c0*/  FFMA R10, R17, R20, R10 ;  /* 0x00000014110a7223 */ /* 0x000fc8000000000a */
[----:B------:R-:W-:-:S04]  /*27d0*/  FFMA R19, R19, R10, R2 ;  /* 0x0000000a13137223 */ /* 0x000fc80000000002 */
[----:B------:R-:W-:-:S05]  /*27e0*/  FFMA R2, R17, R19, R10 ;  /* 0x0000001311027223 */ /* 0x000fca000000000a */
[----:B------:R-:W-:-:S04]  /*27f0*/  SHF.R.U32.HI R9, RZ, 0x17, R2 ;  /* 0x00000017ff097819 */ /* 0x000fc80000011602 */
[----:B------:R-:W-:-:S05]  /*2800*/  LOP3.LUT R9, R9, 0xff, RZ, 0xc0, !PT ;  /* 0x000000ff09097812 */ /* 0x000fca00078ec0ff */
[----:B------:R-:W-:-:S04]  /*2810*/  IMAD.IADD R18, R9, 0x1, R16 ;  /* 0x0000000109127824 */ /* 0x000fc800078e0210 */
[----:B------:R-:W-:-:S05]  /*2820*/  VIADD R9, R18, 0xffffffff ;  /* 0xffffffff12097836 */ /* 0x000fca0000000000 */
[----:B------:R-:W-:-:S13]  /*2830*/  ISETP.GE.U32.AND P0, PT, R9, 0xfe, PT ;  /* 0x000000fe0900780c */ /* 0x000fda0003f06070 */
[----:B------:R-:W-:Y:S05]  /*2840*/  @!P0 BRA `(.L_x_43) ;  /* 0x0000000000808947 */ /* 0x000fea0003800000 */
[----:B------:R-:W-:-:S13]  /*2850*/  ISETP.GT.AND P0, PT, R18, 0xfe, PT ;  /* 0x000000fe1200780c */ /* 0x000fda0003f04270 */
[----:B------:R-:W-:Y:S05]  /*2860*/  @P0 BRA `(.L_x_44) ;  /* 0x00000000006c0947 */ /* 0x000fea0003800000 */
[----:B------:R-:W-:-:S13]  /*2870*/  ISETP.GE.AND P0, PT, R18, 0x1, PT ;  /* 0x000000011200780c */ /* 0x000fda0003f06270 */
[----:B------:R-:W-:Y:S05]  /*2880*/  @P0 BRA `(.L_x_45) ;  /* 0x0000000000740947 */ /* 0x000fea0003800000 */
[----:B------:R-:W-:Y:S02]  /*2890*/  ISETP.GE.AND P0, PT, R18, -0x18, PT ;  /* 0xffffffe81200780c */ /* 0x000fe40003f06270 */
[----:B------:R-:W-:-:S11]  /*28a0*/  LOP3.LUT R2, R2, 0x80000000, RZ, 0xc0, !PT ;  /* 0x8000000002027812 */ /* 0x000fd600078ec0ff */
[----:B------:R-:W-:Y:S05]  /*28b0*/  @!P0 BRA `(.L_x_45) ;  /* 0x0000000000688947 */ /* 0x000fea0003800000 */
[-CC-:B------:R-:W-:Y:S01]  /*28c0*/  FFMA.RZ R9, R17, R19.reuse, R10.reuse ;  /* 0x0000001311097223 */ /* 0x180fe2000000c00a */
[C---:B------:R-:W-:Y:S01]  /*28d0*/  VIADD R16, R18.reuse, 0x20 ;  /* 0x0000002012107836 */ /* 0x040fe20000000000 */
[C---:B------:R-:W-:Y:S02]  /*28e0*/  ISETP.NE.AND P2, PT, R18.reuse, RZ, PT ;  /* 0x000000ff1200720c */ /* 0x040fe40003f45270 */
[C---:B------:R-:W-:Y:S02]  /*28f0*/  ISETP.NE.AND P1, PT, R18.reuse, RZ, PT ;  /* 0x000000ff1200720c */ /* 0x040fe40003f25270 */
[----:B------:R-:W-:Y:S01]  /*2900*/  LOP3.LUT R15, R9, 0x7fffff, RZ, 0xc0, !PT ;  /* 0x007fffff090f7812 */ /* 0x000fe200078ec0ff */
[CCC-:B------:R-:W-:Y:S01]  /*2910*/  FFMA.RP R9, R17.reuse, R19.reuse, R10.reuse ;  /* 0x0000001311097223 */ /* 0x1c0fe2000000800a */
[----:B------:R-:W-:Y:S01]  /*2920*/  FFMA.RM R10, R17, R19, R10 ;  /* 0x00000013110a7223 */ /* 0x000fe2000000400a */
[----:B------:R-:W-:Y:S02]  /*2930*/  IADD3 R17, PT, PT, -R18, RZ, RZ ;  /* 0x000000ff12117210 */ /* 0x000fe40007ffe1ff */
[----:B------:R-:W-:-:S02]  /*2940*/  LOP3.LUT R15, R15, 0x800000, RZ, 0xfc, !PT ;  /* 0x008000000f0f7812 */ /* 0x000fc400078efcff */
[----:B------:R-:W-:Y:S02]  /*2950*/  FSETP.NEU.FTZ.AND P0, PT, R9, R10, PT ;  /* 0x0000000a0900720b */ /* 0x000fe40003f1d000 */
[----:B------:R-:W-:Y:S02]  /*2960*/  SHF.L.U32 R16, R15, R16, RZ ;  /* 0x000000100f107219 */ /* 0x000fe400000006ff */
[----:B------:R-:W-:Y:S02]  /*2970*/  SEL R10, R17, RZ, P2 ;  /* 0x000000ff110a7207 */ /* 0x000fe40001000000 */
[----:B------:R-:W-:Y:S02]  /*2980*/  ISETP.NE.AND P1, PT, R16, RZ, P1 ;  /* 0x000000ff1000720c */ /* 0x000fe40000f25270 */
[----:B------:R-:W-:Y:S02]  /*2990*/  SHF.R.U32.HI R10, RZ, R10, R15 ;  /* 0x0000000aff0a7219 */ /* 0x000fe4000001160f */
[----:B------:R-:W-:-:S02]  /*29a0*/  PLOP3.LUT P0, PT, P0, P1, PT, 0xf8, 0x8f ;  /* 0x00000000008f781c */ /* 0x000fc40000703f70 */
[----:B------:R-:W-:Y:S02]  /*29b0*/  SHF.R.U32.HI R16, RZ, 0x1, R10 ;  /* 0x00000001ff107819 */ /* 0x000fe4000001160a */
[----:B------:R-:W-:-:S04]  /*29c0*/  SEL R9, RZ, 0x1, !P0 ;  /* 0x00000001ff097807 */ /* 0x000fc80004000000 */
[----:B------:R-:W-:-:S04]  /*29d0*/  LOP3.LUT R9, R9, 0x1, R16, 0xf8, !PT ;  /* 0x0000000109097812 */ /* 0x000fc800078ef810 */
[----:B------:R-:W-:-:S05]  /*29e0*/  LOP3.LUT R9, R9, R10, RZ, 0xc0, !PT ;  /* 0x0000000a09097212 */ /* 0x000fca00078ec0ff */
[----:B------:R-:W-:-:S05]  /*29f0*/  IMAD.IADD R9, R16, 0x1, R9 ;  /* 0x0000000110097824 */ /* 0x000fca00078e0209 */
[----:B------:R-:W-:Y:S01]  /*2a00*/  LOP3.LUT R2, R9, R2, RZ, 0xfc, !PT ;  /* 0x0000000209027212 */ /* 0x000fe200078efcff */
[----:B------:R-:W-:Y:S06]  /*2a10*/  BRA `(.L_x_45) ;  /* 0x0000000000107947 */ /* 0x000fec0003800000 */
.L_x_44:
[----:B------:R-:W-:-:S04]  /*2a20*/  LOP3.LUT R2, R2, 0x80000000, RZ, 0xc0, !PT ;  /* 0x8000000002027812 */ /* 0x000fc800078ec0ff */
[----:B------:R-:W-:Y:S01]  /*2a30*/  LOP3.LUT R2, R2, 0x7f800000, RZ, 0xfc, !PT ;  /* 0x7f80000002027812 */ /* 0x000fe200078efcff */
[----:B------:R-:W-:Y:S06]  /*2a40*/  BRA `(.L_x_45) ;  /* 0x0000000000047947 */ /* 0x000fec0003800000 */
.L_x_43:
[----:B------:R-:W-:-:S07]  /*2a50*/  IMAD R2, R16, 0x800000, R2 ;  /* 0x0080000010027824 */ /* 0x000fce00078e0202 */
.L_x_45:
[----:B------:R-:W-:Y:S05]  /*2a60*/  BSYNC.RECONVERGENT B3 ;  /* 0x0000000000037941 */ /* 0x000fea0003800200 */
.L_x_42:
[----:B------:R-:W-:Y:S05]  /*2a70*/  BRA `(.L_x_46) ;  /* 0x0000000000207947 */ /* 0x000fea0003800000 */
.L_x_41:
[----:B------:R-:W-:-:S04]  /*2a80*/  LOP3.LUT R2, R17, 0x80000000, R10, 0x48, !PT ;  /* 0x8000000011027812 */ /* 0x000fc800078e480a */
[----:B------:R-:W-:Y:S01]  /*2a90*/  LOP3.LUT R2, R2, 0x7f800000, RZ, 0xfc, !PT ;  /* 0x7f80000002027812 */ /* 0x000fe200078efcff */
[----:B------:R-:W-:Y:S06]  /*2aa0*/  BRA `(.L_x_46) ;  /* 0x0000000000147947 */ /* 0x000fec0003800000 */
.L_x_40:
[----:B------:R-:W-:Y:S01]  /*2ab0*/  LOP3.LUT R2, R17, 0x80000000, R10, 0x48, !PT ;  /* 0x8000000011027812 */ /* 0x000fe200078e480a */
[----:B------:R-:W-:Y:S06]  /*2ac0*/  BRA `(.L_x_46) ;  /* 0x00000000000c7947 */ /* 0x000fec0003800000 */
.L_x_39:
[----:B------:R-:W0:Y:S01]  /*2ad0*/  MUFU.RSQ R2, -QNAN ;  /* 0xffc0000000027908 */ /* 0x000e220000001400 */
[----:B------:R-:W-:Y:S05]  /*2ae0*/  BRA `(.L_x_46) ;  /* 0x0000000000047947 */ /* 0x000fea0003800000 */
.L_x_38:
[----:B------:R-:W-:-:S07]  /*2af0*/  FADD.FTZ R2, R10, R5 ;  /* 0x000000050a027221 */ /* 0x000fce0000010000 */
.L_x_46:
[----:B------:R-:W-:Y:S05]  /*2b00*/  BSYNC.RECONVERGENT B2 ;  /* 0x0000000000027941 */ /* 0x000fea0003800200 */
.L_x_36:
[----:B------:R-:W-:-:S04]  /*2b10*/  IMAD.MOV.U32 R15, RZ, RZ, 0x0 ;  /* 0x00000000ff0f7424 */ /* 0x000fc800078e00ff */
[----:B0-----:R-:W-:Y:S05]  /*2b20*/  RET.REL.NODEC R14 `(_Z9subSamplePfS_iifbS_S_Pb) ;  /* 0xffffffd40e347950 */ /* 0x001fea0003c3ffff */
.L_x_47:
[----:B------:R-:W-:-:S00]  /*2b30*/  BRA `(.L_x_47) ;  /* 0xfffffffc00fc7947 */ /* 0x000fc0000383ffff */
[----:B------:R-:W-:-:S00]  /*2b40*/  NOP ;  /* 0x0000000000007918 */ /* 0x000fc00000000000 */
        /* <DEDUP_REMOVED lines=11> */
.L_x_112:


//--------------------- .text._Z20applyBilateralFilterPfS_iiffibS_S_Pb --------------------------
	.section	.text._Z20applyBilateralFilterPfS_iiffibS_S_Pb,"ax",@progbits
	.align	128
        .global         _Z20applyBilateralFilterPfS_iiffibS_S_Pb
        .type           _Z20applyBilateralFilterPfS_iiffibS_S_Pb,@function
        .size           _Z20applyBilateralFilterPfS_iiffibS_S_Pb,(.L_x_114 - _Z20applyBilateralFilterPfS_iiffibS_S_Pb)
        .other          _Z20applyBilateralFilterPfS_iiffibS_S_Pb,@"STO_CUDA_ENTRY STV_DEFAULT"
_Z20applyBilateralFilterPfS_iiffibS_S_Pb:
.text._Z20applyBilateralFilterPfS_iiffibS_S_Pb:
        /* <DEDUP_REMOVED lines=8> */
[----:B0-----:R-:W-:-:S05]  /*0080*/  IMAD R15, R15, UR5, R0 ;  /* 0x000000050f0f7c24 */ /* 0x001fca000f8e0200 */
[----:B--2---:R-:W-:Y:S01]  /*0090*/  ISETP.GE.AND P0, PT, R15, UR7, PT ;  /* 0x000000070f007c0c */ /* 0x004fe2000bf06270 */
[----:B-1----:R-:W-:-:S05]  /*00a0*/  IMAD R18, R18, UR4, R3 ;  /* 0x0000000412127c24 */ /* 0x002fca000f8e0203 */
[----:B------:R-:W-:-:S13]  /*00b0*/  ISETP.GE.OR P0, PT, R18, UR6, P0 ;  /* 0x0000000612007c0c */ /* 0x000fda0008706670 */
[----:B------:R-:W-:Y:S05]  /*00c0*/  @P0 EXIT ;  /* 0x000000000000094d */ /* 0x000fea0003800000 */
[----:B------:R-:W0:Y:S01]  /*00d0*/  LDCU UR4, c[0x0][0x398] ;  /* 0x00007300ff0477ac */ /* 0x000e220008000800 */
[----:B------:R-:W1:Y:S01]  /*00e0*/  LDC.64 R2, c[0x0][0x388] ;  /* 0x0000e200ff027b82 */ /* 0x000e620000000a00 */
[----:B------:R-:W-:Y:S01]  /*00f0*/  IMAD R13, R15, UR6, R18 ;  /* 0x000000060f0d7c24 */ /* 0x000fe2000f8e0212 */
[----:B------:R-:W-:Y:S01]  /*0100*/  UMOV UR5, 0x401921fb ;  /* 0x401921fb00057882 */ /* 0x000fe20000000000 */
[----:B------:R-:W2:Y:S01]  /*0110*/  LDCU.64 UR8, c[0x0][0x358] ;  /* 0x00006b00ff0877ac */ /* 0x000ea20008000a00 */
[----:B0-----:R-:W0:Y:S01]  /*0120*/  F2F.F64.F32 R4, UR4 ;  /* 0x0000000400047d10 */ /* 0x001e220008201800 */
[----:B------:R-:W-:Y:S01]  /*0130*/  UMOV UR4, 0x54442d18 ;  /* 0x54442d1800047882 */ /* 0x000fe20000000000 */
[----:B-1----:R-:W-:-:S05]  /*0140*/  IMAD.WIDE R2, R13, 0x4, R2 ;  /* 0x000000040d027825 */ /* 0x002fca00078e0202 */
[----:B--2---:R1:W5:Y:S01]  /*0150*/  LDG.E R11, desc[UR8][R2.64] ;  /* 0x00000008020b7981 */ /* 0x004362000c1e1900 */
[----:B------:R-:W-:Y:S01]  /*0160*/  HFMA2 R12, -RZ, RZ, 0, 0 ;  /* 0x00000000ff0c7431 */ /* 0x000fe200000001ff */
[----:B------:R-:W-:Y:S01]  /*0170*/  MOV R14, RZ ;  /* 0x000000ff000e7202 */ /* 0x000fe20000000f00 */
[----:B0-----:R-:W-:Y:S01]  /*0180*/  DMUL R6, R4, UR4 ;  /* 0x0000000404067c28 */ /* 0x001fe20008000000 */
[----:B------:R-:W-:-:S07]  /*0190*/  MOV R10, RZ ;  /* 0x000000ff000a7202 */ /* 0x000fce0000000f00 */
[----:B------:R-:W-:-:S06]  /*01a0*/  DMUL R6, R4, R6 ;  /* 0x0000000604067228 */ /* 0x000fcc0000000000 */
[----:B------:R-:W0:Y:S04]  /*01b0*/  MUFU.RCP64H R5, R7 ;  /* 0x0000000700057308 */ /* 0x000e280000001800 */
[----:B------:R-:W-:-:S04]  /*01c0*/  IADD3 R4, PT, PT, R7, 0x300402, RZ ;  /* 0x0030040207047810 */ /* 0x000fc80007ffe0ff */
[----:B------:R-:W-:Y:S02]  /*01d0*/  FSETP.GEU.AND P0, PT, |R4|, 5.8789094863358348022e-39, PT ;  /* 0x004004020400780b */ /* 0x000fe40003f0e200 */
[----:B0-----:R-:W-:-:S08]  /*01e0*/  DFMA R8, -R6, R4, 1 ;  /* 0x3ff000000608742b */ /* 0x001fd00000000104 */
[----:B------:R-:W-:-:S08]  /*01f0*/  DFMA R8, R8, R8, R8 ;  /* 0x000000080808722b */ /* 0x000fd00000000008 */
[----:B------:R-:W-:-:S08]  /*0200*/  DFMA R8, R4, R8, R4 ;  /* 0x000000080408722b */ /* 0x000fd00000000004 */
[----:B-1----:R-:W-:-:S08]  /*0210*/  DFMA R2, -R6, R8, 1 ;  /* 0x3ff000000602742b */ /* 0x002fd00000000108 */
[----:B------:R-:W-:Y:S01]  /*0220*/  DFMA R4, R8, R2, R8 ;  /* 0x000000020804722b */ /* 0x000fe20000000008 */
[----:B------:R-:W-:Y:S01]  /*0230*/  HFMA2 R9, -RZ, RZ, 0, 0 ;  /* 0x00000000ff097431 */ /* 0x000fe200000001ff */
[----:B------:R-:W-:Y:S09]  /*0240*/  @P0 BRA `(.L_x_48) ;  /* 0x0000000000180947 */ /* 0x000ff20003800000 */
[----:B------:R-:W-:Y:S02]  /*0250*/  LOP3.LUT R0, R7, 0x7fffffff, RZ, 0xc0, !PT ;  /* 0x7fffffff07007812 */ /* 0x000fe400078ec0ff */
[----:B------:R-:W-:Y:S02]  /*0260*/  MOV R2, R6 ;  /* 0x0000000600027202 */ /* 0x000fe40000000f00 */
[----:B------:R-:W-:Y:S02]  /*0270*/  IADD3 R6, PT, PT, R0, -0x100000, RZ ;  /* 0xfff0000000067810 */ /* 0x000fe40007ffe0ff */
[----:B------:R-:W-:Y:S02]  /*0280*/  MOV R3, R7 ;  /* 0x0000000700037202 */ /* 0x000fe40000000f00 */
[----:B------:R-:W-:-:S07]  /*0290*/  MOV R0, 0x2b0 ;  /* 0x000002b000007802 */ /* 0x000fce0000000f00 */
[----:B-----5:R-:W-:Y:S05]  /*02a0*/  CALL.REL.NOINC `($__internal_1_$__cuda_sm20_dblrcp_rn_slowpath_v3) ;  /* 0x0000002400cc7944 */ /* 0x020fea0003c00000 */
.L_x_48:
[----:B------:R-:W0:Y:S01]  /*02b0*/  LDCU UR4, c[0x0][0x39c] ;  /* 0x00007380ff0477ac */ /* 0x000e220008000800 */
[----:B------:R-:W-:Y:S01]  /*02c0*/  F2F.F32.F64 R8, R4 ;  /* 0x0000000400087310 */ /* 0x000fe20000301000 */
[----:B------:R-:W-:-:S07]  /*02d0*/  UMOV UR5, 0x401921fb ;  /* 0x401921fb00057882 */ /* 0x000fce0000000000 */
[----:B0-----:R-:W0:Y:S01]  /*02e0*/  F2F.F64.F32 R2, UR4 ;  /* 0x0000000400027d10 */ /* 0x001e220008201800 */
[----:B------:R-:W-:Y:S02]  /*02f0*/  UMOV UR4, 0x54442d18 ;  /* 0x54442d1800047882 */ /* 0x000fe40000000000 */
[----:B0-----:R-:W-:-:S08]  /*0300*/  DMUL R6, R2, UR4 ;  /* 0x0000000402067c28 */ /* 0x001fd00008000000 */
[----:B------:R-:W-:-:S06]  /*0310*/  DMUL R2, R2, R6 ;  /* 0x0000000602027228 */ /* 0x000fcc0000000000 */
[----:B------:R-:W0:Y:S04]  /*0320*/  MUFU.RCP64H R7, R3 ;  /* 0x0000000300077308 */ /* 0x000e280000001800 */
[----:B------:R-:W-:-:S04]  /*0330*/  IADD3 R6, PT, PT, R3, 0x300402, RZ ;  /* 0x0030040203067810 */ /* 0x000fc80007ffe0ff */
[----:B------:R-:W-:Y:S02]  /*0340*/  FSETP.GEU.AND P0, PT, |R6|, 5.8789094863358348022e-39, PT ;  /* 0x004004020600780b */ /* 0x000fe40003f0e200 */
[----:B0-----:R-:W-:-:S08]  /*0350*/  DFMA R16, -R2, R6, 1 ;  /* 0x3ff000000210742b */ /* 0x001fd00000000106 */
[----:B------:R-:W-:-:S08]  /*0360*/  DFMA R16, R16, R16, R16 ;  /* 0x000000101010722b */ /* 0x000fd00000000010 */
[----:B------:R-:W-:-:S08]  /*0370*/  DFMA R16, R6, R16, R6 ;  /* 0x000000100610722b */ /* 0x000fd00000000006 */
[----:B------:R-:W-:-:S08]  /*0380*/  DFMA R20, -R2, R16, 1 ;  /* 0x3ff000000214742b */ /* 0x000fd00000000110 */
[----:B------:R-:W-:Y:S01]  /*0390*/  DFMA R16, R16, R20, R16 ;  /* 0x000000141010722b */ /* 0x000fe20000000010 */
[----:B------:R-:W-:Y:S10]  /*03a0*/  @P0 BRA `(.L_x_49) ;  /* 0x0000000000180947 */ /* 0x000ff40003800000 */
[----:B------:R-:W-:-:S04]  /*03b0*/  LOP3.LUT R0, R3, 0x7fffffff, RZ, 0xc0, !PT ;  /* 0x7fffffff03007812 */ /* 0x000fc800078ec0ff */
[----:B------:R-:W-:Y:S02]  /*03c0*/  IADD3 R6, PT, PT, R0, -0x100000, RZ ;  /* 0xfff0000000067810 */ /* 0x000fe40007ffe0ff */
[----:B------:R-:W-:-:S07]  /*03d0*/  MOV R0, 0x3f0 ;  /* 0x000003f000007802 */ /* 0x000fce0000000f00 */
[----:B-----5:R-:W-:Y:S05]  /*03e0*/  CALL.REL.NOINC `($__internal_1_$__cuda_sm20_dblrcp_rn_slowpath_v3) ;  /* 0x00000024007c7944 */ /* 0x020fea0003c00000 */
[----:B------:R-:W-:Y:S02]  /*03f0*/  MOV R16, R4 ;  /* 0x0000000400107202 */ /* 0x000fe40000000f00 */
[----:B------:R-:W-:-:S07]  /*0400*/  MOV R17, R5 ;  /* 0x0000000500117202 */ /* 0x000fce0000000f00 */
.L_x_49:
[----:B------:R-:W0:Y:S01]  /*0410*/  LDCU UR6, c[0x0][0x3a0] ;  /* 0x00007400ff0677ac */ /* 0x000e220008000800 */
[----:B------:R-:W-:Y:S01]  /*0420*/  CS2R R6, SRZ ;  /* 0x0000000000067805 */ /* 0x000fe2000001ff00 */
[----:B0-----:R-:W-:-:S09]  /*0430*/  UISETP.GE.AND UP0, UPT, UR6, URZ, UPT ;  /* 0x000000ff0600728c */ /* 0x001fd2000bf06270 */
[----:B------:R-:W-:Y:S05]  /*0440*/  BRA.U !UP0, `(.L_x_50) ;  /* 0x0000001d08f87547 */ /* 0x000fea000b800000 */
[----:B------:R-:W0:Y:S01]  /*0450*/  LDCU.U8 UR4, c[0x0][0x3a4] ;  /* 0x00007480ff0477ac */ /* 0x000e220008000000 */
[----:B------:R-:W1:Y:S01]  /*0460*/  LDC.64 R6, c[0x0][0x398] ;  /* 0x0000e600ff067b82 */ /* 0x000e620000000a00 */
[----:B------:R2:W3:Y:S01]  /*0470*/  F2F.F32.F64 R5, R16 ;  /* 0x0000001000057310 */ /* 0x0004e20000301000 */
[----:B0-----:R-:W-:Y:S02]  /*0480*/  UPRMT UR5, UR4, 0x8880, URZ ;  /* 0x0000888004057896 */ /* 0x001fe400080000ff */
[----:B------:R-:W-:Y:S02]  /*0490*/  UIADD3 UR4, UPT, UPT, -UR6, URZ, URZ ;  /* 0x000000ff06047290 */ /* 0x000fe4000fffe1ff */
[----:B------:R-:W-:Y:S01]  /*04a0*/  UISETP.NE.AND UP0, UPT, UR5, URZ, UPT ;  /* 0x000000ff0500728c */ /* 0x000fe2000bf05270 */
[----:B-1----:R-:W-:Y:S01]  /*04b0*/  FADD R3, R6, R6 ;  /* 0x0000000606037221 */ /* 0x002fe20000000000 */
[----:B------:R-:W-:-:S03]  /*04c0*/  FADD R2, R7, R7 ;  /* 0x0000000707027221 */ /* 0x000fc60000000000 */
[----:B------:R-:W-:Y:S01]  /*04d0*/  FMUL R4, R3, R6 ;  /* 0x0000000603047220 */ /* 0x000fe20000400000 */
[----:B------:R-:W-:-:S03]  /*04e0*/  FMUL R2, R2, R7 ;  /* 0x0000000702027220 */ /* 0x000fc60000400000 */
[----:B--23--:R-:W-:Y:S05]  /*04f0*/  BRA.U !UP0, `(.L_x_51) ;  /* 0x00000011083c7547 */ /* 0x00cfea000b800000 */
[----:B------:R-:W-:Y:S01]  /*0500*/  HFMA2 R9, -RZ, RZ, 0, 0 ;  /* 0x00000000ff097431 */ /* 0x000fe200000001ff */
[----:B------:R-:W-:Y:S01]  /*0510*/  IADD3 R19, PT, PT, R18, -UR6, RZ ;  /* 0x8000000612137c10 */ /* 0x000fe2000fffe0ff */
[----:B------:R-:W-:Y:S01]  /*0520*/  HFMA2 R12, -RZ, RZ, 0, 0 ;  /* 0x00000000ff0c7431 */ /* 0x000fe200000001ff */
[----:B------:R-:W-:Y:S02]  /*0530*/  CS2R R6, SRZ ;  /* 0x0000000000067805 */ /* 0x000fe4000001ff00 */
[----:B------:R-:W-:Y:S01]  /*0540*/  MOV R10, RZ ;  /* 0x000000ff000a7202 */ /* 0x000fe20000000f00 */
[----:B------:R-:W-:Y:S01]  /*0550*/  UIMAD UR10, UR6, UR6, URZ ;  /* 0x00000006060a72a4 */ /* 0x000fe2000f8e02ff */
[----:B------:R-:W-:-:S11]  /*0560*/  MOV R14, RZ ;  /* 0x000000ff000e7202 */ /* 0x000fd60000000f00 */
.L_x_69:
[----:B------:R-:W0:Y:S01]  /*0570*/  LDCU.64 UR6, c[0x0][0x390] ;  /* 0x00007200ff0677ac */ /* 0x000e220008000a00 */
[----:B------:R-:W-:Y:S01]  /*0580*/  IADD3 R22, PT, PT, R15, UR4, RZ ;  /* 0x000000040f167c10 */ /* 0x000fe2000fffe0ff */
[----:B------:R-:W-:Y:S03]  /*0590*/  BSSY.RECONVERGENT B2, `(.L_x_52) ;  /* 0x000004f000027945 */ /* 0x000fe60003800200 */
[C---:B------:R-:W-:Y:S02]  /*05a0*/  LOP3.LUT R0, R22.reuse, R19, RZ, 0xfc, !PT ;  /* 0x0000001316007212 */ /* 0x040fe400078efcff */
[----:B0-----:R-:W-:-:S04]  /*05b0*/  ISETP.GE.AND P2, PT, R22, UR7, PT ;  /* 0x0000000716007c0c */ /* 0x001fc8000bf46270 */
[----:B------:R-:W-:-:S04]  /*05c0*/  ISETP.GE.OR P0, PT, R19, UR6, P2 ;  /* 0x0000000613007c0c */ /* 0x000fc80009706670 */
[----:B------:R-:W-:-:S13]  /*05d0*/  ISETP.LT.OR P0, PT, R0, RZ, P0 ;  /* 0x000000ff0000720c */ /* 0x000fda0000701670 */
[----:B------:R-:W-:Y:S05]  /*05e0*/  @P0 BRA `(.L_x_53) ;  /* 0x0000000400240947 */ /* 0x000fea0003800000 */
[----:B------:R-:W0:Y:S01]  /*05f0*/  LDC.64 R24, c[0x0][0x388] ;  /* 0x0000e200ff187b82 */ /* 0x000e220000000a00 */
[----:B------:R-:W-:-:S04]  /*0600*/  IMAD R23, R22, UR6, R19 ;  /* 0x0000000616177c24 */ /* 0x000fc8000f8e0213 */
[----:B0-----:R-:W-:-:S06]  /*0610*/  IMAD.WIDE R24, R23, 0x4, R24 ;  /* 0x0000000417187825 */ /* 0x001fcc00078e0218 */
[----:B------:R-:W2:Y:S02]  /*0620*/  LDG.E R24, desc[UR8][R24.64] ;  /* 0x0000000818187981 */ /* 0x000ea4000c1e1900 */
[----:B--2---:R-:W-:-:S13]  /*0630*/  FSETP.NE.AND P0, PT, |R24|, +INF , PT ;  /* 0x7f8000001800780b */ /* 0x004fda0003f05200 */
[----:B------:R-:W-:Y:S05]  /*0640*/  @!P0 BRA `(.L_x_53) ;  /* 0x00000004000c8947 */ /* 0x000fea0003800000 */
[----:B------:R-:W0:Y:S01]  /*0650*/  MUFU.RCP R17, R4 ;  /* 0x0000000400117308 */ /* 0x000e220000001000 */
[----:B------:R-:W-:-:S06]  /*0660*/  UIMAD UR5, UR4, UR4, UR10 ;  /* 0x00000004040572a4 */ /* 0x000fcc000f8e020a */
[----:B------:R-:W-:-:S04]  /*0670*/  I2FP.F32.U32 R3, UR5 ;  /* 0x0000000500037c45 */ /* 0x000fc80008201000 */
[----:B------:R-:W1:Y:S01]  /*0680*/  FCHK P0, -R3, R4 ;  /* 0x0000000403007302 */ /* 0x000e620000000100 */
[----:B0-----:R-:W-:-:S04]  /*0690*/  FFMA R0, R17, -R4, 1 ;  /* 0x3f80000011007423 */ /* 0x001fc80000000804 */
[----:B------:R-:W-:-:S04]  /*06a0*/  FFMA R0, R17, R0, R17 ;  /* 0x0000000011007223 */ /* 0x000fc80000000011 */
[----:B------:R-:W-:-:S04]  /*06b0*/  FFMA R17, -R3, R0, RZ ;  /* 0x0000000003117223 */ /* 0x000fc800000001ff */
[----:B------:R-:W-:-:S04]  /*06c0*/  FFMA R16, R17, -R4, -R3 ;  /* 0x8000000411107223 */ /* 0x000fc80000000803 */
[----:B------:R-:W-:Y:S01]  /*06d0*/  FFMA R0, R0, R16, R17 ;  /* 0x0000001000007223 */ /* 0x000fe20000000011 */
[----:B-1----:R-:W-:Y:S06]  /*06e0*/  @!P0 BRA `(.L_x_54) ;  /* 0x0000000000108947 */ /* 0x002fec0003800000 */
[----:B------:R-:W-:Y:S01]  /*06f0*/  FADD R3, -R3, -RZ ;  /* 0x800000ff03037221 */ /* 0x000fe20000000100 */
[----:B------:R-:W-:Y:S02]  /*0700*/  MOV R0, R4 ;  /* 0x0000000400007202 */ /* 0x000fe40000000f00 */
[----:B------:R-:W-:-:S07]  /*0710*/  MOV R16, 0x730 ;  /* 0x0000073000107802 */ /* 0x000fce0000000f00 */
[----:B-----5:R-:W-:Y:S05]  /*0720*/  CALL.REL.NOINC `($__internal_2_$__cuda_sm3x_div_rn_noftz_f32_slowpath) ;  /* 0x0000002400447944 */ /* 0x020fea0003c00000 */
.L_x_54:
[----:B------:R-:W-:Y:S01]  /*0730*/  HFMA2 R3, -RZ, RZ, 0.96630859375, -0.0022525787353515625 ;  /* 0x3bbb989dff037431 */ /* 0x000fe200000001ff */
[----:B------:R-:W-:Y:S01]  /*0740*/  MOV R16, 0x437c0000 ;  /* 0x437c000000107802 */ /* 0x000fe20000000f00 */
[----:B------:R-:W0:Y:S01]  /*0750*/  MUFU.RCP R21, R2 ;  /* 0x0000000200157308 */ /* 0x000e220000001000 */
[----:B------:R-:W-:Y:S02]  /*0760*/  BSSY.RECONVERGENT B3, `(.L_x_55) ;  /* 0x0000016000037945 */ /* 0x000fe40003800200 */
[----:B------:R-:W-:-:S04]  /*0770*/  FFMA.SAT R3, R0, R3, 0.5 ;  /* 0x3f00000000037423 */ /* 0x000fc80000002003 */
[----:B------:R-:W-:-:S04]  /*0780*/  FFMA.RM R16, R3, R16, 12582913 ;  /* 0x4b40000103107423 */ /* 0x000fc80000004010 */
[C---:B------:R-:W-:Y:S01]  /*0790*/  FADD R3, R16.reuse, -12583039 ;  /* 0xcb40007f10037421 */ /* 0x040fe20000000000 */
[C---:B0-----:R-:W-:Y:S01]  /*07a0*/  FFMA R20, R21.reuse, -R2, 1 ;  /* 0x3f80000015147423 */ /* 0x041fe20000000802 */
[----:B------:R-:W-:Y:S02]  /*07b0*/  SHF.L.U32 R16, R16, 0x17, RZ ;  /* 0x0000001710107819 */ /* 0x000fe400000006ff */
[----:B------:R-:W-:Y:S01]  /*07c0*/  FFMA R3, R0, 1.4426950216293334961, -R3 ;  /* 0x3fb8aa3b00037823 */ /* 0x000fe20000000803 */
[----:B------:R-:W-:-:S03]  /*07d0*/  FFMA R20, R21, R20, R21 ;  /* 0x0000001415147223 */ /* 0x000fc60000000015 */
[----:B------:R-:W-:Y:S01]  /*07e0*/  FFMA R0, R0, 1.925963033500011079e-08, R3 ;  /* 0x32a5706000007823 */ /* 0x000fe20000000003 */
[----:B-----5:R-:W-:-:S03]  /*07f0*/  FADD R3, R11, -R24 ;  /* 0x800000180b037221 */ /* 0x020fc60000000000 */
[----:B------:R0:W1:Y:S01]  /*0800*/  MUFU.EX2 R17, R0 ;  /* 0x0000000000117308 */ /* 0x0000620000000800 */
[----:B------:R-:W-:-:S04]  /*0810*/  FMUL R3, R3, -R3 ;  /* 0x8000000303037220 */ /* 0x000fc80000400000 */
[----:B------:R-:W-:-:S03]  /*0820*/  FFMA R21, R3, R20, RZ ;  /* 0x0000001403157223 */ /* 0x000fc600000000ff */
[----:B------:R-:W2:Y:S01]  /*0830*/  FCHK P0, R3, R2 ;  /* 0x0000000203007302 */ /* 0x000ea20000000000 */
[----:B------:R-:W-:-:S04]  /*0840*/  FFMA R25, R21, -R2, R3 ;  /* 0x8000000215197223 */ /* 0x000fc80000000003 */
[----:B0-----:R-:W-:Y:S01]  /*0850*/  FFMA R0, R20, R25, R21 ;  /* 0x0000001914007223 */ /* 0x001fe20000000015 */
[----:B-1----:R-:W-:-:S04]  /*0860*/  FMUL R17, R16, R17 ;  /* 0x0000001110117220 */ /* 0x002fc80000400000 */
[----:B------:R-:W-:Y:S01]  /*0870*/  FMUL R21, R8, R17 ;  /* 0x0000001108157220 */ /* 0x000fe20000400000 */
[----:B--2---:R-:W-:Y:S06]  /*0880*/  @!P0 BRA `(.L_x_56) ;  /* 0x00000000000c8947 */ /* 0x004fec0003800000 */
[----:B------:R-:W-:Y:S02]  /*0890*/  MOV R0, R2 ;  /* 0x0000000200007202 */ /* 0x000fe40000000f00 */
[----:B------:R-:W-:-:S07]  /*08a0*/  MOV R16, 0x8c0 ;  /* 0x000008c000107802 */ /* 0x000fce0000000f00 */
[----:B------:R-:W-:Y:S05]  /*08b0*/  CALL.REL.NOINC `($__internal_2_$__cuda_sm3x_div_rn_noftz_f32_slowpath) ;  /* 0x0000002000e07944 */ /* 0x000fea0003c00000 */
.L_x_56:
[----:B------:R-:W-:Y:S05]  /*08c0*/  BSYNC.RECONVERGENT B3 ;  /* 0x0000000000037941 */ /* 0x000fea0003800200 */
.L_x_55:
[----:B------:R-:W0:Y:S01]  /*08d0*/  LDC.64 R16, c[0x0][0x3a8] ;  /* 0x0000ea00ff107b82 */ /* 0x000e220000000a00 */
[----:B------:R-:W-:-:S05]  /*08e0*/  LEA R23, R23, R23, 0x1 ;  /* 0x0000001717177211 */ /* 0x000fca00078e08ff */
[----:B0-----:R-:W-:-:S05]  /*08f0*/  IMAD.WIDE R16, R23, 0x4, R16 ;  /* 0x0000000417107825 */ /* 0x001fca00078e0210 */
[----:B------:R-:W2:Y:S04]  /*0900*/  LDG.E R25, desc[UR8][R16.64+0x4] ;  /* 0x0000040810197981 */ /* 0x000ea8000c1e1900 */
[----:B------:R-:W3:Y:S04]  /*0910*/  LDG.E R20, desc[UR8][R16.64] ;  /* 0x0000000810147981 */ /* 0x000ee8000c1e1900 */
[----:B------:R-:W4:Y:S01]  /*0920*/  LDG.E R27, desc[UR8][R16.64+0x8] ;  /* 0x00000808101b7981 */ /* 0x000f22000c1e1900 */
[----:B------:R-:W-:Y:S01]  /*0930*/  HFMA2 R3, -RZ, RZ, 0.96630859375, -0.0022525787353515625 ;  /* 0x3bbb989dff037431 */ /* 0x000fe200000001ff */
[----:B------:R-:W-:-:S04]  /*0940*/  MOV R26, 0x437c0000 ;  /* 0x437c0000001a7802 */ /* 0x000fc80000000f00 */
[----:B------:R-:W-:-:S04]  /*0950*/  FFMA.SAT R3, R0, R3, 0.5 ;  /* 0x3f00000000037423 */ /* 0x000fc80000002003 */
[----:B------:R-:W-:-:S04]  /*0960*/  FFMA.RM R3, R3, R26, 12582913 ;  /* 0x4b40000103037423 */ /* 0x000fc8000000401a */
[C---:B------:R-:W-:Y:S01]  /*0970*/  FADD R23, R3.reuse, -12583039 ;  /* 0xcb40007f03177421 */ /* 0x040fe20000000000 */
[----:B------:R-:W-:-:S03]  /*0980*/  SHF.L.U32 R3, R3, 0x17, RZ ;  /* 0x0000001703037819 */ /* 0x000fc600000006ff */
[----:B------:R-:W-:-:S04]  /*0990*/  FFMA R23, R0, 1.4426950216293334961, -R23 ;  /* 0x3fb8aa3b00177823 */ /* 0x000fc80000000817 */
[----:B------:R-:W-:-:S04]  /*09a0*/  FFMA R23, R0, 1.925963033500011079e-08, R23 ;  /* 0x32a5706000177823 */ /* 0x000fc80000000017 */
[----:B------:R-:W0:Y:S02]  /*09b0*/  MUFU.EX2 R0, R23 ;  /* 0x0000001700007308 */ /* 0x000e240000000800 */
[----:B0-----:R-:W-:-:S04]  /*09c0*/  FMUL R0, R3, R0 ;  /* 0x0000000003007220 */ /* 0x001fc80000400000 */
[----:B------:R-:W-:-:S04]  /*09d0*/  FMUL R0, R5, R0 ;  /* 0x0000000005007220 */ /* 0x000fc80000400000 */
[----:B------:R-:W-:-:S04]  /*09e0*/  FMUL R21, R21, R0 ;  /* 0x0000000015157220 */ /* 0x000fc80000400000 */
[----:B------:R-:W-:Y:S01]  /*09f0*/  FFMA R7, R24, R21, R7 ;  /* 0x0000001518077223 */ /* 0x000fe20000000007 */
[----:B------:R-:W-:Y:S01]  /*0a00*/  FADD R6, R6, R21 ;  /* 0x0000001506067221 */ /* 0x000fe20000000000 */
[----:B--2---:R-:W-:-:S04]  /*0a10*/  FSETP.NE.AND P0, PT, |R25|, +INF , PT ;  /* 0x7f8000001900780b */ /* 0x004fc80003f05200 */
[----:B---3--:R-:W-:-:S04]  /*0a20*/  FSETP.EQU.OR P0, PT, |R20|, +INF , !P0 ;  /* 0x7f8000001400780b */ /* 0x008fc8000470a600 */
[----:B----4-:R-:W-:-:S13]  /*0a30*/  FSETP.EQU.OR P0, PT, |R27|, +INF , P0 ;  /* 0x7f8000001b00780b */ /* 0x010fda000070a600 */
[C---:B------:R-:W-:Y:S01]  /*0a40*/  @!P0 FFMA R14, R21.reuse, R20, R14 ;  /* 0x00000014150e8223 */ /* 0x040fe2000000000e */
[C---:B------:R-:W-:Y:S01]  /*0a50*/  @!P0 FFMA R12, R21.reuse, R25, R12 ;  /* 0x00000019150c8223 */ /* 0x040fe2000000000c */
[----:B------:R-:W-:Y:S01]  /*0a60*/  @!P0 FFMA R10, R21, R27, R10 ;  /* 0x0000001b150a8223 */ /* 0x000fe2000000000a */
[----:B------:R-:W-:-:S07]  /*0a70*/  @!P0 FADD R9, R9, R21 ;  /* 0x0000001509098221 */ /* 0x000fce0000000000 */
.L_x_53:
[----:B------:R-:W-:Y:S05]  /*0a80*/  BSYNC.RECONVERGENT B2 ;  /* 0x0000000000027941 */ /* 0x000fea0003800200 */
.L_x_52:
[----:B------:R-:W0:Y:S02]  /*0a90*/  LDCU UR6, c[0x0][0x3a0] ;  /* 0x00007400ff0677ac */ /* 0x000e240008000800 */
[----:B0-----:R-:W-:-:S09]  /*0aa0*/  UISETP.NE.AND UP0, UPT, UR6, URZ, UPT ;  /* 0x000000ff0600728c */ /* 0x001fd2000bf05270 */
[----:B------:R-:W-:Y:S05]  /*0ab0*/  BRA.U !UP0, `(.L_x_57) ;  /* 0x0000000908b87547 */ /* 0x000fea000b800000 */
[----:B------:R-:W0:Y:S01]  /*0ac0*/  LDCU UR7, c[0x0][0x3a0] ;  /* 0x00007400ff0777ac */ /* 0x000e220008000800 */
[----:B------:R-:W1:Y:S01]  /*0ad0*/  LDCU UR12, c[0x0][0x390] ;  /* 0x00007200ff0c77ac */ /* 0x000e620008000800 */
[----:B------:R-:W-:-:S12]  /*0ae0*/  UIADD3 UR5, UPT, UPT, -UR6, 0x1, URZ ;  /* 0x0000000106057890 */ /* 0x000fd8000fffe1ff */
.L_x_68:
[----:B------:R-:W-:Y:S01]  /*0af0*/  IADD3 R21, PT, PT, R18, UR5, RZ ;  /* 0x0000000512157c10 */ /* 0x000fe2000fffe0ff */
[----:B------:R-:W-:Y:S03]  /*0b00*/  BSSY.RECONVERGENT B2, `(.L_x_58) ;  /* 0x0000050000027945 */ /* 0x000fe60003800200 */
[----:B-1----:R-:W-:Y:S02]  /*0b10*/  ISETP.GE.OR P0, PT, R21, UR12, P2 ;  /* 0x0000000c15007c0c */ /* 0x002fe40009706670 */
[----:B------:R-:W-:-:S04]  /*0b20*/  LOP3.LUT R0, R22, R21, RZ, 0xfc, !PT ;  /* 0x0000001516007212 */ /* 0x000fc800078efcff */
[----:B------:R-:W-:-:S13]  /*0b30*/  ISETP.LT.OR P0, PT, R0, RZ, P0 ;  /* 0x000000ff0000720c */ /* 0x000fda0000701670 */
[----:B------:R-:W-:Y:S05]  /*0b40*/  @P0 BRA `(.L_x_59) ;  /* 0x00000004002c0947 */ /* 0x000fea0003800000 */
[----:B------:R-:W1:Y:S01]  /*0b50*/  LDC.64 R16, c[0x0][0x388] ;  /* 0x0000e200ff107b82 */ /* 0x000e620000000a00 */
[----:B------:R-:W-:-:S04]  /*0b60*/  IMAD R23, R22, UR12, R21 ;  /* 0x0000000c16177c24 */ /* 0x000fc8000f8e0215 */
[----:B-1----:R-:W-:-:S05]  /*0b70*/  IMAD.WIDE R16, R23, 0x4, R16 ;  /* 0x0000000417107825 */ /* 0x002fca00078e0210 */
[----:B------:R-:W2:Y:S02]  /*0b80*/  LDG.E R24, desc[UR8][R16.64] ;  /* 0x0000000810187981 */ /* 0x000ea4000c1e1900 */
[----:B--2---:R-:W-:-:S13]  /*0b90*/  FSETP.NE.AND P0, PT, |R24|, +INF , PT ;  /* 0x7f8000001800780b */ /* 0x004fda0003f05200 */
[----:B------:R-:W-:Y:S05]  /*0ba0*/  @!P0 BRA `(.L_x_59) ;  /* 0x0000000400148947 */ /* 0x000fea0003800000 */
[----:B------:R-:W1:Y:S01]  /*0bb0*/  MUFU.RCP R3, R4 ;  /* 0x0000000400037308 */ /* 0x000e620000001000 */
[----:B------:R-:W-:-:S04]  /*0bc0*/  UIMAD UR6, UR4, UR4, URZ ;  /* 0x00000004040672a4 */ /* 0x000fc8000f8e02ff */
[----:B------:R-:W-:-:S06]  /*0bd0*/  UIMAD UR6, UR5, UR5, UR6 ;  /* 0x00000005050672a4 */ /* 0x000fcc000f8e0206 */
[----:B------:R-:W-:-:S04]  /*0be0*/  I2FP.F32.U32 R17, UR6 ;  /* 0x0000000600117c45 */ /* 0x000fc80008201000 */
[----:B------:R-:W2:Y:S01]  /*0bf0*/  FCHK P0, -R17, R4 ;  /* 0x0000000411007302 */ /* 0x000ea20000000100 */
[----:B-1----:R-:W-:-:S04]  /*0c00*/  FFMA R0, R3, -R4, 1 ;  /* 0x3f80000003007423 */ /* 0x002fc80000000804 */
[----:B------:R-:W-:-:S04]  /*0c10*/  FFMA R0, R3, R0, R3 ;  /* 0x0000000003007223 */ /* 0x000fc80000000003 */
[----:B------:R-:W-:-:S04]  /*0c20*/  FFMA R3, R0, -R17, RZ ;  /* 0x8000001100037223 */ /* 0x000fc800000000ff */
[----:B------:R-:W-:-:S04]  /*0c30*/  FFMA R16, R3, -R4, -R17 ;  /* 0x8000000403107223 */ /* 0x000fc80000000811 */
[----:B------:R-:W-:Y:S01]  /*0c40*/  FFMA R0, R0, R16, R3 ;  /* 0x0000001000007223 */ /* 0x000fe20000000003 */
[----:B--2---:R-:W-:Y:S06]  /*0c50*/  @!P0 BRA `(.L_x_60) ;  /* 0x0000000000108947 */ /* 0x004fec0003800000 */
[----:B------:R-:W-:Y:S01]  /*0c60*/  FADD R3, -R17, -RZ ;  /* 0x800000ff11037221 */ /* 0x000fe20000000100 */
[----:B------:R-:W-:Y:S02]  /*0c70*/  MOV R0, R4 ;  /* 0x0000000400007202 */ /* 0x000fe40000000f00 */
[----:B------:R-:W-:-:S07]  /*0c80*/  MOV R16, 0xca0 ;  /* 0x00000ca000107802 */ /* 0x000fce0000000f00 */
[----:B0----5:R-:W-:Y:S05]  /*0c90*/  CALL.REL.NOINC `($__internal_2_$__cuda_sm3x_div_rn_noftz_f32_slowpath) ;  /* 0x0000001c00e87944 */ /* 0x021fea0003c00000 */
.L_x_60:
[----:B------:R-:W-:Y:S01]  /*0ca0*/  HFMA2 R3, -RZ, RZ, 0.96630859375, -0.0022525787353515625 ;  /* 0x3bbb989dff037431 */ /* 0x000fe200000001ff */
[----:B------:R-:W-:Y:S01]  /*0cb0*/  MOV R16, 0x437c0000 ;  /* 0x437c000000107802 */ /* 0x000fe20000000f00 */
[----:B------:R-:W1:Y:S01]  /*0cc0*/  MUFU.RCP R25, R2 ;  /* 0x0000000200197308 */ /* 0x000e620000001000 */
[----:B------:R-:W-:Y:S02]  /*0cd0*/  BSSY.RECONVERGENT B3, `(.L_x_61) ;  /* 0x0000017000037945 */ /* 0x000fe40003800200 */
[----:B------:R-:W-:-:S04]  /*0ce0*/  FFMA.SAT R3, R0, R3, 0.5 ;  /* 0x3f00000000037423 */ /* 0x000fc80000002003 */
[----:B------:R-:W-:-:S04]  /*0cf0*/  FFMA.RM R3, R3, R16, 12582913 ;  /* 0x4b40000103037423 */ /* 0x000fc80000004010 */
[----:B------:R-:W-:Y:S01]  /*0d00*/  FADD R17, R3, -12583039 ;  /* 0xcb40007f03117421 */ /* 0x000fe20000000000 */
[----:B-1----:R-:W-:Y:S01]  /*0d10*/  FFMA R20, R25, -R2, 1 ;  /* 0x3f80000019147423 */ /* 0x002fe20000000802 */
[----:B------:R-:W-:Y:S02]  /*0d20*/  SHF.L.U32 R3, R3, 0x17, RZ ;  /* 0x0000001703037819 */ /* 0x000fe400000006ff */
[----:B------:R-:W-:-:S04]  /*0d30*/  FFMA R17, R0, 1.4426950216293334961, -R17 ;  /* 0x3fb8aa3b00117823 */ /* 0x000fc80000000811 */
[----:B------:R-:W-:Y:S01]  /*0d40*/  FFMA R17, R0, 1.925963033500011079e-08, R17 ;  /* 0x32a5706000117823 */ /* 0x000fe20000000011 */
[----:B-----5:R-:W-:-:S03]  /*0d50*/  FADD R0, R11, -R24 ;  /* 0x800000180b007221 */ /* 0x020fc60000000000 */
[----:B------:R-:W1:Y:S01]  /*0d60*/  MUFU.EX2 R16, R17 ;  /* 0x0000001100107308 */ /* 0x000e620000000800 */
[----:B------:R-:W-:Y:S01]  /*0d70*/  FMUL R26, R0, -R0 ;  /* 0x80000000001a7220 */ /* 0x000fe20000400000 */
[----:B------:R-:W-:-:S04]  /*0d80*/  FFMA R0, R25, R20, R25 ;  /* 0x0000001419007223 */ /* 0x000fc80000000019 */
[----:B------:R-:W-:Y:S02]  /*0d90*/  FFMA R25, R0, R26, RZ ;  /* 0x0000001a00197223 */ /* 0x000fe400000000ff */
[----:B------:R-:W2:Y:S02]  /*0da0*/  FCHK P0, R26, R2 ;  /* 0x000000021a007302 */ /* 0x000ea40000000000 */
[----:B------:R-:W-:-:S04]  /*0db0*/  FFMA R20, R25, -R2, R26 ;  /* 0x8000000219147223 */ /* 0x000fc8000000001a */
[----:B------:R-:W-:Y:S01]  /*0dc0*/  FFMA R0, R0, R20, R25 ;  /* 0x0000001400007223 */ /* 0x000fe20000000019 */
[----:B-1----:R-:W-:-:S04]  /*0dd0*/  FMUL R3, R3, R16 ;  /* 0x0000001003037220 */ /* 0x002fc80000400000 */
[----:B------:R-:W-:Y:S01]  /*0de0*/  FMUL R25, R8, R3 ;  /* 0x0000000308197220 */ /* 0x000fe20000400000 */
[----:B--2---:R-:W-:Y:S06]  /*0df0*/  @!P0 BRA `(.L_x_62) ;  /* 0x0000000000108947 */ /* 0x004fec0003800000 */
[----:B------:R-:W-:Y:S02]  /*0e00*/  MOV R3, R26 ;  /* 0x0000001a00037202 */ /* 0x000fe40000000f00 */
[----:B------:R-:W-:Y:S02]  /*0e10*/  MOV R0, R2 ;  /* 0x0000000200007202 */ /* 0x000fe40000000f00 */
[----:B------:R-:W-:-:S07]  /*0e20*/  MOV R16, 0xe40 ;  /* 0x00000e4000107802 */ /* 0x000fce0000000f00 */
[----:B0-----:R-:W-:Y:S05]  /*0e30*/  CALL.REL.NOINC `($__internal_2_$__cuda_sm3x_div_rn_noftz_f32_slowpath) ;  /* 0x0000001c00807944 */ /* 0x001fea0003c00000 */
.L_x_62:
[----:B0-----:R-:W-:Y:S05]  /*0e40*/  BSYNC.RECONVERGENT B3 ;  /* 0x0000000000037941 */ /* 0x001fea0003800200 */
.L_x_61:
        /* <DEDUP_REMOVED lines=27> */
.L_x_59:
[----:B0-----:R-:W-:Y:S05]  /*1000*/  BSYNC.RECONVERGENT B2 ;  /* 0x0000000000027941 */ /* 0x001fea0003800200 */
.L_x_58:
[----:B------:R-:W-:Y:S01]  /*1010*/  IADD3 R21, PT, PT, R21, 0x1, RZ ;  /* 0x0000000115157810 */ /* 0x000fe20007ffe0ff */
[----:B------:R-:W-:Y:S03]  /*1020*/  BSSY.RECONVERGENT B2, `(.L_x_63) ;  /* 0x0000052000027945 */ /* 0x000fe60003800200 */
[----:B------:R-:W-:Y:S02]  /*1030*/  ISETP.GE.OR P0, PT, R21, UR12, P2 ;  /* 0x0000000c15007c0c */ /* 0x000fe40009706670 */
[----:B------:R-:W-:-:S04]  /*1040*/  LOP3.LUT R0, R22, R21, RZ, 0xfc, !PT ;  /* 0x0000001516007212 */ /* 0x000fc800078efcff */
[----:B------:R-:W-:-:S13]  /*1050*/  ISETP.LT.OR P0, PT, R0, RZ, P0 ;  /* 0x000000ff0000720c */ /* 0x000fda0000701670 */
[----:B------:R-:W-:Y:S05]  /*1060*/  @P0 BRA `(.L_x_64) ;  /* 0x0000000400340947 */ /* 0x000fea0003800000 */
[----:B------:R-:W0:Y:S01]  /*1070*/  LDC.64 R16, c[0x0][0x388] ;  /* 0x0000e200ff107b82 */ /* 0x000e220000000a00 */
[----:B------:R-:W-:-:S04]  /*1080*/  IMAD R23, R22, UR12, R21 ;  /* 0x0000000c16177c24 */ /* 0x000fc8000f8e0215 */
[----:B0-----:R-:W-:-:S05]  /*1090*/  IMAD.WIDE R16, R23, 0x4, R16 ;  /* 0x0000000417107825 */ /* 0x001fca00078e0210 */
[----:B------:R-:W2:Y:S02]  /*10a0*/  LDG.E R24, desc[UR8][R16.64] ;  /* 0x0000000810187981 */ /* 0x000ea4000c1e1900 */
[----:B--2---:R-:W-:-:S13]  /*10b0*/  FSETP.NE.AND P0, PT, |R24|, +INF , PT ;  /* 0x7f8000001800780b */ /* 0x004fda0003f05200 */
[----:B------:R-:W-:Y:S05]  /*10c0*/  @!P0 BRA `(.L_x_64) ;  /* 0x00000004001c8947 */ /* 0x000fea0003800000 */
[----:B------:R-:W-:Y:S01]  /*10d0*/  UIMAD UR6, UR5, UR5, UR5 ;  /* 0x00000005050672a4 */ /* 0x000fe2000f8e0205 */
[----:B------:R-:W0:Y:S03]  /*10e0*/  MUFU.RCP R3, R4 ;  /* 0x0000000400037308 */ /* 0x000e260000001000 */
[----:B------:R-:W-:-:S04]  /*10f0*/  UIADD3 UR6, UPT, UPT, UR6, UR5, URZ ;  /* 0x0000000506067290 */ /* 0x000fc8000fffe0ff */
[----:B------:R-:W-:-:S04]  /*1100*/  UIMAD UR6, UR4, UR4, UR6 ;  /* 0x00000004040672a4 */ /* 0x000fc8000f8e0206 */
[----:B------:R-:W-:-:S06]  /*1110*/  UIADD3 UR6, UPT, UPT, UR6, 0x1, URZ ;  /* 0x0000000106067890 */ /* 0x000fcc000fffe0ff */
[----:B------:R-:W-:Y:S01]  /*1120*/  I2FP.F32.U32 R17, UR6 ;  /* 0x0000000600117c45 */ /* 0x000fe20008201000 */
[----:B0-----:R-:W-:-:S03]  /*1130*/  FFMA R0, R3, -R4, 1 ;  /* 0x3f80000003007423 */ /* 0x001fc60000000804 */
[----:B------:R-:W0:Y:S01]  /*1140*/  FCHK P0, -R17, R4 ;  /* 0x0000000411007302 */ /* 0x000e220000000100 */
[----:B------:R-:W-:-:S04]  /*1150*/  FFMA R0, R3, R0, R3 ;  /* 0x0000000003007223 */ /* 0x000fc80000000003 */
[----:B------:R-:W-:-:S04]  /*1160*/  FFMA R3, R0, -R17, RZ ;  /* 0x8000001100037223 */ /* 0x000fc800000000ff */
[----:B------:R-:W-:-:S04]  /*1170*/  FFMA R16, R3, -R4, -R17 ;  /* 0x8000000403107223 */ /* 0x000fc80000000811 */
[----:B------:R-:W-:Y:S01]  /*1180*/  FFMA R0, R0, R16, R3 ;  /* 0x0000001000007223 */ /* 0x000fe20000000003 */
[----:B0-----:R-:W-:Y:S06]  /*1190*/  @!P0 BRA `(.L_x_65) ;  /* 0x0000000000108947 */ /* 0x001fec0003800000 */
[----:B------:R-:W-:Y:S01]  /*11a0*/  FADD R3, -R17, -RZ ;  /* 0x800000ff11037221 */ /* 0x000fe20000000100 */
[----:B------:R-:W-:Y:S02]  /*11b0*/  MOV R0, R4 ;  /* 0x0000000400007202 */ /* 0x000fe40000000f00 */
[----:B------:R-:W-:-:S07]  /*11c0*/  MOV R16, 0x11e0 ;  /* 0x000011e000107802 */ /* 0x000fce0000000f00 */
[----:B-----5:R-:W-:Y:S05]  /*11d0*/  CALL.REL.NOINC `($__internal_2_$__cuda_sm3x_div_rn_noftz_f32_slowpath) ;  /* 0x0000001800987944 */ /* 0x020fea0003c00000 */
.L_x_65:
[----:B------:R-:W-:Y:S01]  /*11e0*/  HFMA2 R3, -RZ, RZ, 0.96630859375, -0.0022525787353515625 ;  /* 0x3bbb989dff037431 */ /* 0x000fe200000001ff */
[----:B------:R-:W-:Y:S01]  /*11f0*/  MOV R16, 0x437c0000 ;  /* 0x437c000000107802 */ /* 0x000fe20000000f00 */
[----:B------:R-:W0:Y:S01]  /*1200*/  MUFU.RCP R21, R2 ;  /* 0x0000000200157308 */ /* 0x000e220000001000 */
[----:B------:R-:W-:Y:S02]  /*1210*/  BSSY.RECONVERGENT B3, `(.L_x_66) ;  /* 0x0000017000037945 */ /* 0x000fe40003800200 */
[----:B------:R-:W-:-:S04]  /*1220*/  FFMA.SAT R3, R0, R3, 0.5 ;  /* 0x3f00000000037423 */ /* 0x000fc80000002003 */
[----:B------:R-:W-:-:S04]  /*1230*/  FFMA.RM R3, R3, R16, 12582913 ;  /* 0x4b40000103037423 */ /* 0x000fc80000004010 */
[----:B------:R-:W-:Y:S01]  /*1240*/  FADD R17, R3, -12583039 ;  /* 0xcb40007f03117421 */ /* 0x000fe20000000000 */
[----:B0-----:R-:W-:Y:S01]  /*1250*/  FFMA R20, R21, -R2, 1 ;  /* 0x3f80000015147423 */ /* 0x001fe20000000802 */
[----:B------:R-:W-:Y:S02]  /*1260*/  SHF.L.U32 R3, R3, 0x17, RZ ;  /* 0x0000001703037819 */ /* 0x000fe400000006ff */
[----:B------:R-:W-:-:S04]  /*1270*/  FFMA R17, R0, 1.4426950216293334961, -R17 ;  /* 0x3fb8aa3b00117823 */ /* 0x000fc80000000811 */
[----:B------:R-:W-:Y:S01]  /*1280*/  FFMA R17, R0, 1.925963033500011079e-08, R17 ;  /* 0x32a5706000117823 */ /* 0x000fe20000000011 */
[----:B-----5:R-:W-:-:S03]  /*1290*/  FADD R0, R11, -R24 ;  /* 0x800000180b007221 */ /* 0x020fc60000000000 */
[----:B------:R-:W0:Y:S01]  /*12a0*/  MUFU.EX2 R16, R17 ;  /* 0x0000001100107308 */ /* 0x000e220000000800 */
[----:B------:R-:W-:Y:S01]  /*12b0*/  FMUL R25, R0, -R0 ;  /* 0x8000000000197220 */ /* 0x000fe20000400000 */
[----:B------:R-:W-:-:S04]  /*12c0*/  FFMA R0, R21, R20, R21 ;  /* 0x0000001415007223 */ /* 0x000fc80000000015 */
[----:B------:R-:W-:Y:S02]  /*12d0*/  FFMA R21, R0, R25, RZ ;  /* 0x0000001900157223 */ /* 0x000fe400000000ff */
[----:B------:R-:W1:Y:S02]  /*12e0*/  FCHK P0, R25, R2 ;  /* 0x0000000219007302 */ /* 0x000e640000000000 */
[----:B------:R-:W-:-:S04]  /*12f0*/  FFMA R20, R21, -R2, R25 ;  /* 0x8000000215147223 */ /* 0x000fc80000000019 */
[----:B------:R-:W-:Y:S01]  /*1300*/  FFMA R0, R0, R20, R21 ;  /* 0x0000001400007223 */ /* 0x000fe20000000015 */
[----:B0-----:R-:W-:-:S04]  /*1310*/  FMUL R3, R3, R16 ;  /* 0x0000001003037220 */ /* 0x001fc80000400000 */
[----:B------:R-:W-:Y:S01]  /*1320*/  FMUL R21, R8, R3 ;  /* 0x0000000308157220 */ /* 0x000fe20000400000 */
[----:B-1----:R-:W-:Y:S06]  /*1330*/  @!P0 BRA `(.L_x_67) ;  /* 0x0000000000108947 */ /* 0x002fec0003800000 */
[----:B------:R-:W-:Y:S02]  /*1340*/  MOV R3, R25 ;  /* 0x0000001900037202 */ /* 0x000fe40000000f00 */
[----:B------:R-:W-:Y:S02]  /*1350*/  MOV R0, R2 ;  /* 0x0000000200007202 */ /* 0x000fe40000000f00 */
[----:B------:R-:W-:-:S07]  /*1360*/  MOV R16, 0x1380 ;  /* 0x0000138000107802 */ /* 0x000fce0000000f00 */
[----:B------:R-:W-:Y:S05]  /*1370*/  CALL.REL.NOINC `($__internal_2_$__cuda_sm3x_div_rn_noftz_f32_slowpath) ;  /* 0x0000001800307944 */ /* 0x000fea0003c00000 */
.L_x_67:
[----:B------:R-:W-:Y:S05]  /*1380*/  BSYNC.RECONVERGENT B3 ;  /* 0x0000000000037941 */ /* 0x000fea0003800200 */
.L_x_66:
        /* <DEDUP_REMOVED lines=27> */
.L_x_64:
[----:B------:R-:W-:Y:S05]  /*1540*/  BSYNC.RECONVERGENT B2 ;  /* 0x0000000000027941 */ /* 0x000fea0003800200 */
.L_x_63:
[----:B------:R-:W-:Y:S01]  /*1550*/  UIADD3 UR11, UPT, UPT, UR5, 0x1, URZ ;  /* 0x00000001050b7890 */ /* 0x000fe2000fffe0ff */
[----:B------:R-:W-:Y:S01]  /*1560*/  UMOV UR6, UR7 ;  /* 0x0000000700067c82 */ /* 0x000fe20008000000 */
[----:B------:R-:W-:Y:S02]  /*1570*/  UIADD3 UR5, UPT, UPT, UR5, 0x2, URZ ;  /* 0x0000000205057890 */ /* 0x000fe4000fffe0ff */
[----:B------:R-:W-:-:S09]  /*1580*/  UISETP.NE.AND UP0, UPT, UR11, UR6, UPT ;  /* 0x000000060b00728c */ /* 0x000fd2000bf05270 */
[----:B------:R-:W-:Y:S05]  /*1590*/  BRA.U UP0, `(.L_x_68) ;  /* 0xfffffff500547547 */ /* 0x000fea000b83ffff */
.L_x_57:
[----:B------:R-:W-:Y:S02]  /*15a0*/  UISETP.NE.AND UP0, UPT, UR4, UR6, UPT ;  /* 0x000000060400728c */ /* 0x000fe4000bf05270 */
[----:B------:R-:W-:-:S07]  /*15b0*/  UIADD3 UR5, UPT, UPT, UR4, 0x1, URZ ;  /* 0x0000000104057890 */ /* 0x000fce000fffe0ff */
[----:B------:R-:W-:Y:S01]  /*15c0*/  UMOV UR4, UR5 ;  /* 0x0000000500047c82 */ /* 0x000fe20008000000 */
[----:B------:R-:W-:Y:S05]  /*15d0*/  BRA.U UP0, `(.L_x_69) ;  /* 0xffffffed00e47547 */ /* 0x000fea000b83ffff */
[----:B------:R-:W-:Y:S05]  /*15e0*/  BRA `(.L_x_50) ;  /* 0x0000000c00907947 */ /* 0x000fea0003800000 */
.L_x_51:
[----:B------:R-:W-:Y:S02]  /*15f0*/  IADD3 R21, PT, PT, R18, -UR6, RZ ;  /* 0x8000000612157c10 */ /* 0x000fe4000fffe0ff */
[----:B------:R-:W-:-:S07]  /*1600*/  CS2R R6, SRZ ;  /* 0x0000000000067805 */ /* 0x000fce000001ff00 */
.L_x_87:
[----:B------:R-:W0:Y:S01]  /*1610*/  LDCU.64 UR6, c[0x0][0x390] ;  /* 0x00007200ff0677ac */ /* 0x000e220008000a00 */
[----:B------:R-:W-:Y:S01]  /*1620*/  IADD3 R22, PT, PT, R15, UR4, RZ ;  /* 0x000000040f167c10 */ /* 0x000fe2000fffe0ff */
[----:B------:R-:W-:Y:S01]  /*1630*/  BSSY.RECONVERGENT B2, `(.L_x_70) ;  /* 0x0000045000027945 */ /* 0x000fe20003800200 */
[----:B------:R-:W-:Y:S02]  /*1640*/  UIMAD UR10, UR4, UR4, URZ ;  /* 0x00000004040a72a4 */ /* 0x000fe4000f8e02ff */
        /* <DEDUP_REMOVED lines=11> */
[----:B------:R-:W0:Y:S01]  /*1700*/  LDCU UR5, c[0x0][0x3a0] ;  /* 0x00007400ff0577ac */ /* 0x000e220008000800 */
[----:B------:R-:W1:Y:S01]  /*1710*/  MUFU.RCP R3, R4 ;  /* 0x0000000400037308 */ /* 0x000e620000001000 */
[----:B0-----:R-:W-:Y:S01]  /*1720*/  UIMAD UR5, UR5, UR5, UR10 ;  /* 0x00000005050572a4 */ /* 0x001fe2000f8e020a */
[----:B-1----:R-:W-:-:S04]  /*1730*/  FFMA R0, R3, -R4, 1 ;  /* 0x3f80000003007423 */ /* 0x002fc80000000804 */
[----:B------:R-:W-:Y:S01]  /*1740*/  FFMA R0, R3, R0, R3 ;  /* 0x0000000003007223 */ /* 0x000fe20000000003 */
[----:B------:R-:W-:-:S04]  /*1750*/  I2FP.F32.U32 R17, UR5 ;  /* 0x0000000500117c45 */ /* 0x000fc80008201000 */
[----:B------:R-:W0:Y:S01]  /*1760*/  FCHK P0, -R17, R4 ;  /* 0x0000000411007302 */ /* 0x000e220000000100 */
        /* <DEDUP_REMOVED lines=8> */
.L_x_72:
        /* <DEDUP_REMOVED lines=26> */
.L_x_74:
[----:B------:R-:W-:Y:S05]  /*1990*/  BSYNC.RECONVERGENT B3 ;  /* 0x0000000000037941 */ /* 0x000fea0003800200 */
.L_x_73:
        /* <DEDUP_REMOVED lines=13> */
[----:B------:R-:W-:-:S07]  /*1a70*/  FADD R6, R6, R3 ;  /* 0x0000000306067221 */ /* 0x000fce0000000000 */
.L_x_71:
[----:B------:R-:W-:Y:S05]  /*1a80*/  BSYNC.RECONVERGENT B2 ;  /* 0x0000000000027941 */ /* 0x000fea0003800200 */
.L_x_70:
[----:B------:R-:W0:Y:S02]  /*1a90*/  LDCU UR5, c[0x0][0x3a0] ;  /* 0x00007400ff0577ac */ /* 0x000e240008000800 */
[----:B0-----:R-:W-:-:S09]  /*1aa0*/  UISETP.NE.AND UP0, UPT, UR5, URZ, UPT ;  /* 0x000000ff0500728c */ /* 0x001fd2000bf05270 */
[----:B------:R-:W-:Y:S05]  /*1ab0*/  BRA.U !UP0, `(.L_x_75) ;  /* 0x0000000908487547 */ /* 0x000fea000b800000 */
[----:B------:R-:W0:Y:S01]  /*1ac0*/  LDCU UR6, c[0x0][0x390] ;  /* 0x00007200ff0677ac */ /* 0x000e220008000800 */
[----:B------:R-:W-:Y:S01]  /*1ad0*/  MOV R23, R21 ;  /* 0x0000001500177202 */ /* 0x000fe20000000f00 */
[----:B------:R-:W-:Y:S01]  /*1ae0*/  UIADD3 UR7, UPT, UPT, -UR5, 0x1, URZ ;  /* 0x0000000105077890 */ /* 0x000fe2000fffe1ff */
[----:B------:R-:W1:Y:S01]  /*1af0*/  LDCU UR11, c[0x0][0x390] ;  /* 0x00007200ff0b77ac */ /* 0x000e620008000800 */
[----:B------:R-:W-:Y:S01]  /*1b00*/  ULEA UR5, -UR5, URZ, 0x1 ;  /* 0x000000ff05057291 */ /* 0x000fe2000f8e09ff */
[----:B0-----:R-:W-:-:S11]  /*1b10*/  IMAD R24, R22, UR6, R21 ;  /* 0x0000000616187c24 */ /* 0x001fd6000f8e0215 */
.L_x_86:
[----:B------:R-:W0:Y:S01]  /*1b20*/  LDC.64 R18, c[0x0][0x388] ;  /* 0x0000e200ff127b82 */ /* 0x000e220000000a00 */
[----:B------:R-:W-:Y:S01]  /*1b30*/  IADD3 R3, PT, PT, R23, 0x1, RZ ;  /* 0x0000000117037810 */ /* 0x000fe20007ffe0ff */
[----:B------:R-:W-:Y:S01]  /*1b40*/  UIADD3 UR5, UPT, UPT, UR5, 0x2, URZ ;  /* 0x0000000205057890 */ /* 0x000fe2000fffe0ff */
[----:B------:R-:W-:Y:S02]  /*1b50*/  BSSY.RECONVERGENT B2, `(.L_x_76) ;  /* 0x0000042000027945 */ /* 0x000fe40003800200 */
[----:B-1----:R-:W-:Y:S01]  /*1b60*/  ISETP.GE.OR P0, PT, R3, UR11, P2 ;  /* 0x0000000b03007c0c */ /* 0x002fe20009706670 */
[----:B------:R-:W-:Y:S01]  /*1b70*/  UISETP.NE.AND UP0, UPT, UR5, URZ, UPT ;  /* 0x000000ff0500728c */ /* 0x000fe2000bf05270 */
[----:B------:R-:W-:-:S04]  /*1b80*/  LOP3.LUT R3, R22, R3, RZ, 0xfc, !PT ;  /* 0x0000000316037212 */ /* 0x000fc800078efcff */
[----:B------:R-:W-:Y:S02]  /*1b90*/  ISETP.LT.OR P0, PT, R3, RZ, P0 ;  /* 0x000000ff0300720c */ /* 0x000fe40000701670 */
[----:B------:R-:W-:-:S05]  /*1ba0*/  IADD3 R3, PT, PT, R24, 0x1, RZ ;  /* 0x0000000118037810 */ /* 0x000fca0007ffe0ff */
[----:B0-----:R-:W-:-:S06]  /*1bb0*/  IMAD.WIDE R18, R3, 0x4, R18 ;  /* 0x0000000403127825 */ /* 0x001fcc00078e0212 */
[----:B------:R-:W-:Y:S05]  /*1bc0*/  @P0 BRA `(.L_x_77) ;  /* 0x0000000000e80947 */ /* 0x000fea0003800000 */
        /* <DEDUP_REMOVED lines=9> */
[----:B------:R-:W-:-:S04]  /*1c60*/  FFMA R3, R0, -R17, RZ ;  /* 0x8000001100037223 */ /* 0x000fc800000000ff */
[----:B------:R-:W-:-:S04]  /*1c70*/  FFMA R16, R3, -R4, -R17 ;  /* 0x8000000403107223 */ /* 0x000fc80000000811 */
[----:B------:R-:W-:Y:S01]  /*1c80*/  FFMA R0, R0, R16, R3 ;  /* 0x0000001000007223 */ /* 0x000fe20000000003 */
[----:B-1----:R-:W-:Y:S06]  /*1c90*/  @!P0 BRA `(.L_x_78) ;  /* 0x0000000000108947 */ /* 0x002fec0003800000 */
[----:B------:R-:W-:Y:S01]  /*1ca0*/  FADD R3, -R17, -RZ ;  /* 0x800000ff11037221 */ /* 0x000fe20000000100 */
[----:B------:R-:W-:Y:S02]  /*1cb0*/  MOV R0, R4 ;  /* 0x0000000400007202 */ /* 0x000fe40000000f00 */
[----:B------:R-:W-:-:S07]  /*1cc0*/  MOV R16, 0x1ce0 ;  /* 0x00001ce000107802 */ /* 0x000fce0000000f00 */
[----:B-----5:R-:W-:Y:S05]  /*1cd0*/  CALL.REL.NOINC `($__internal_2_$__cuda_sm3x_div_rn_noftz_f32_slowpath) ;  /* 0x0000000c00d87944 */ /* 0x020fea0003c00000 */
.L_x_78:
        /* <DEDUP_REMOVED lines=26> */
.L_x_80:
[----:B------:R-:W-:Y:S05]  /*1e80*/  BSYNC.RECONVERGENT B3 ;  /* 0x0000000000037941 */ /* 0x000fea0003800200 */
.L_x_79:
        /* <DEDUP_REMOVED lines=14> */
.L_x_77:
[----:B------:R-:W-:Y:S05]  /*1f70*/  BSYNC.RECONVERGENT B2 ;  /* 0x0000000000027941 */ /* 0x000fea0003800200 */
.L_x_76:
[----:B------:R-:W-:Y:S01]  /*1f80*/  IADD3 R23, PT, PT, R23, 0x2, RZ ;  /* 0x0000000217177810 */ /* 0x000fe20007ffe0ff */
[----:B------:R-:W-:Y:S03]  /*1f90*/  BSSY.RECONVERGENT B2, `(.L_x_81) ;  /* 0x0000041000027945 */ /* 0x000fe60003800200 */
[----:B------:R-:W-:Y:S02]  /*1fa0*/  ISETP.GE.OR P0, PT, R23, UR11, P2 ;  /* 0x0000000b17007c0c */ /* 0x000fe40009706670 */
[----:B------:R-:W-:-:S04]  /*1fb0*/  LOP3.LUT R0, R22, R23, RZ, 0xfc, !PT ;  /* 0x0000001716007212 */ /* 0x000fc800078efcff */
[----:B------:R-:W-:-:S13]  /*1fc0*/  ISETP.LT.OR P0, PT, R0, RZ, P0 ;  /* 0x000000ff0000720c */ /* 0x000fda0000701670 */
[----:B------:R-:W-:Y:S05]  /*1fd0*/  @P0 BRA `(.L_x_82) ;  /* 0x0000000000f00947 */ /* 0x000fea0003800000 */
[----:B------:R-:W2:Y:S02]  /*1fe0*/  LDG.E R26, desc[UR8][R18.64+0x4] ;  /* 0x00000408121a7981 */ /* 0x000ea4000c1e1900 */
[----:B--2---:R-:W-:-:S13]  /*1ff0*/  FSETP.NE.AND P0, PT, |R26|, +INF , PT ;  /* 0x7f8000001a00780b */ /* 0x004fda0003f05200 */
[----:B------:R-:W-:Y:S05]  /*2000*/  @!P0 BRA `(.L_x_82) ;  /* 0x0000000000e48947 */ /* 0x000fea0003800000 */
[----:B------:R-:W-:Y:S01]  /*2010*/  UIMAD UR6, UR7, UR7, UR7 ;  /* 0x00000007070672a4 */ /* 0x000fe2000f8e0207 */
[----:B------:R-:W0:Y:S03]  /*2020*/  MUFU.RCP R3, R4 ;  /* 0x0000000400037308 */ /* 0x000e260000001000 */
[----:B------:R-:W-:-:S04]  /*2030*/  UIADD3 UR6, UPT, UPT, UR10, UR7, UR6 ;  /* 0x000000070a067290 */ /* 0x000fc8000fffe006 */
[----:B------:R-:W-:-:S06]  /*2040*/  UIADD3 UR6, UPT, UPT, UR6, 0x1, URZ ;  /* 0x0000000106067890 */ /* 0x000fcc000fffe0ff */
        /* <DEDUP_REMOVED lines=12> */
.L_x_83:
        /* <DEDUP_REMOVED lines=26> */
.L_x_85:
[----:B------:R-:W-:Y:S05]  /*22b0*/  BSYNC.RECONVERGENT B3 ;  /* 0x0000000000037941 */ /* 0x000fea0003800200 */
.L_x_84:
        /* <DEDUP_REMOVED lines=14> */
.L_x_82:
[----:B------:R-:W-:Y:S05]  /*23a0*/  BSYNC.RECONVERGENT B2 ;  /* 0x0000000000027941 */ /* 0x000fea0003800200 */
.L_x_81:
[----:B------:R-:W-:Y:S01]  /*23b0*/  IADD3 R24, PT, PT, R24, 0x2, RZ ;  /* 0x0000000218187810 */ /* 0x000fe20007ffe0ff */
[----:B------:R-:W-:Y:S01]  /*23c0*/  UIADD3 UR7, UPT, UPT, UR7, 0x2, URZ ;  /* 0x0000000207077890 */ /* 0x000fe2000fffe0ff */
[----:B------:R-:W-:Y:S11]  /*23d0*/  BRA.U UP0, `(.L_x_86) ;  /* 0xfffffff500d07547 */ /* 0x000ff6000b83ffff */
.L_x_75:
[----:B------:R-:W0:Y:S01]  /*23e0*/  LDCU UR6, c[0x0][0x3a0] ;  /* 0x00007400ff0677ac */ /* 0x000e220008000800 */
[----:B------:R-:W-:Y:S02]  /*23f0*/  UIADD3 UR5, UPT, UPT, UR4, 0x1, URZ ;  /* 0x0000000104057890 */ /* 0x000fe4000fffe0ff */
[----:B0-----:R-:W-:-:S05]  /*2400*/  UISETP.NE.AND UP0, UPT, UR4, UR6, UPT ;  /* 0x000000060400728c */ /* 0x001fca000bf05270 */
[----:B------:R-:W-:-:S04]  /*2410*/  UMOV UR4, UR5 ;  /* 0x0000000500047c82 */ /* 0x000fc80008000000 */
[----:B------:R-:W-:Y:S05]  /*2420*/  BRA.U UP0, `(.L_x_87) ;  /* 0xfffffff100787547 */ /* 0x000fea000b83ffff */
.L_x_50:
[----:B------:R-:W0:Y:S01]  /*2430*/  MUFU.RCP R3, R6 ;  /* 0x0000000600037308 */ /* 0x000e220000001000 */
[----:B------:R-:W-:Y:S01]  /*2440*/  BSSY.RECONVERGENT B2, `(.L_x_88) ;  /* 0x000000d000027945 */ /* 0x000fe20003800200 */
[----:B------:R-:W-:-:S06]  /*2450*/  FSETP.GT.AND P2, PT, R6, RZ, PT ;  /* 0x000000ff0600720b */ /* 0x000fcc0003f44000 */
[----:B------:R-:W1:Y:S01]  /*2460*/  FCHK P0, R7, R6 ;  /* 0x0000000607007302 */ /* 0x000e620000000000 */
[----:B0-----:R-:W-:-:S04]  /*2470*/  FFMA R0, R3, -R6, 1 ;  /* 0x3f80000003007423 */ /* 0x001fc80000000806 */
[----:B------:R-:W-:-:S04]  /*2480*/  FFMA R0, R3, R0, R3 ;  /* 0x0000000003007223 */ /* 0x000fc80000000003 */
[----:B------:R-:W-:-:S04]  /*2490*/  FFMA R2, R0, R7, RZ ;  /* 0x0000000700027223 */ /* 0x000fc800000000ff */
[----:B------:R-:W-:-:S04]  /*24a0*/  FFMA R3, R2, -R6, R7 ;  /* 0x8000000602037223 */ /* 0x000fc80000000007 */
[----:B------:R-:W-:Y:S01]  /*24b0*/  FFMA R0, R0, R3, R2 ;  /* 0x0000000300007223 */ /* 0x000fe20000000002 */
[----:B-1----:R-:W-:Y:S06]  /*24c0*/  @!P0 BRA `(.L_x_89) ;  /* 0x0000000000108947 */ /* 0x002fec0003800000 */
[----:B------:R-:W-:Y:S02]  /*24d0*/  MOV R3, R7 ;  /* 0x0000000700037202 */ /* 0x000fe40000000f00 */
[----:B------:R-:W-:Y:S02]  /*24e0*/  MOV R0, R6 ;  /* 0x0000000600007202 */ /* 0x000fe40000000f00 */
[----:B------:R-:W-:-:S07]  /*24f0*/  MOV R16, 0x2510 ;  /* 0x0000251000107802 */ /* 0x000fce0000000f00 */
[----:B-----5:R-:W-:Y:S05]  /*2500*/  CALL.REL.NOINC `($__internal_2_$__cuda_sm3x_div_rn_noftz_f32_slowpath) ;  /* 0x0000000400cc7944 */ /* 0x020fea0003c00000 */
.L_x_89:
[----:B------:R-:W-:Y:S05]  /*2510*/  BSYNC.RECONVERGENT B2 ;  /* 0x0000000000027941 */ /* 0x000fea0003800200 */
.L_x_88:
[----:B------:R-:W0:Y:S01]  /*2520*/  LDCU.U8 UR4, c[0x0][0x3a4] ;  /* 0x00007480ff0477ac */ /* 0x000e220008000000 */
[----:B------:R-:W1:Y:S01]  /*2530*/  LDC.64 R2, c[0x0][0x380] ;  /* 0x0000e000ff027b82 */ /* 0x000e620000000a00 */
[----:B------:R-:W-:Y:S01]  /*2540*/  FSEL R5, R0, -INF , P2 ;  /* 0xff80000000057808 */ /* 0x000fe20001000000 */
[----:B0-----:R-:W-:-:S06]  /*2550*/  UPRMT UR4, UR4, 0x8880, URZ ;  /* 0x0000888004047896 */ /* 0x001fcc00080000ff */
[----:B------:R-:W-:Y:S01]  /*2560*/  ISETP.NE.AND P0, PT, RZ, UR4, PT ;  /* 0x00000004ff007c0c */ /* 0x000fe2000bf05270 */
[----:B-1----:R-:W-:-:S05]  /*2570*/  IMAD.WIDE R2, R13, 0x4, R2 ;  /* 0x000000040d027825 */ /* 0x002fca00078e0202 */
[----:B------:R0:W-:Y:S07]  /*2580*/  STG.E desc[UR8][R2.64], R5 ;  /* 0x0000000502007986 */ /* 0x0001ee000c101908 */
[----:B------:R-:W-:Y:S05]  /*2590*/  @!P0 EXIT ;  /* 0x000000000000894d */ /* 0x000fea0003800000 */
[----:B------:R-:W-:Y:S02]  /*25a0*/  FSETP.GT.AND P0, PT, R9, RZ, PT ;  /* 0x000000ff0900720b */ /* 0x000fe40003f04000 */
[----:B0-----:R-:W-:-:S11]  /*25b0*/  LEA R2, R13, R13, 0x1 ;  /* 0x0000000d0d027211 */ /* 0x001fd600078e08ff */
[----:B------:R-:W-:Y:S05]  /*25c0*/  @!P0 BRA `(.L_x_90) ;  /* 0x0000000000d88947 */ /* 0x000fea0003800000 */
[----:B------:R-:W0:Y:S01]  /*25d0*/  MUFU.RCP R0, R9 ;  /* 0x0000000900007308 */ /* 0x000e220000001000 */
[----:B------:R-:W-:Y:S07]  /*25e0*/  BSSY.RECONVERGENT B2, `(.L_x_91) ;  /* 0x000000c000027945 */ /* 0x000fee0003800200 */
        /* <DEDUP_REMOVED lines=11> */
.L_x_92:
[----:B------:R-:W-:Y:S05]  /*26a0*/  BSYNC.RECONVERGENT B2 ;  /* 0x0000000000027941 */ /* 0x000fea0003800200 */
.L_x_91:
[----:B------:R-:W0:Y:S01]  /*26b0*/  LDC.64 R4, c[0x0][0x3b0] ;  /* 0x0000ec00ff047b82 */ /* 0x000e220000000a00 */
[----:B------:R-:W1:Y:S01]  /*26c0*/  MUFU.RCP R6, R9 ;  /* 0x0000000900067308 */ /* 0x000e620000001000 */
[----:B------:R-:W-:Y:S07]  /*26d0*/  BSSY.RECONVERGENT B2, `(.L_x_93) ;  /* 0x000000f000027945 */ /* 0x000fee0003800200 */
[----:B------:R-:W2:Y:S01]  /*26e0*/  FCHK P0, R12, R9 ;  /* 0x000000090c007302 */ /* 0x000ea20000000000 */
[----:B-1----:R-:W-:-:S04]  /*26f0*/  FFMA R3, R6, -R9, 1 ;  /* 0x3f80000006037423 */ /* 0x002fc80000000809 */
[----:B------:R-:W-:Y:S01]  /*2700*/  FFMA R3, R6, R3, R6 ;  /* 0x0000000306037223 */ /* 0x000fe20000000006 */
[----:B0-----:R-:W-:-:S04]  /*2710*/  IMAD.WIDE R4, R2, 0x4, R4 ;  /* 0x0000000402047825 */ /* 0x001fc800078e0204 */
[----:B------:R-:W-:Y:S01]  /*2720*/  FFMA R7, R3, R12, RZ ;  /* 0x0000000c03077223 */ /* 0x000fe200000000ff */
[----:B------:R0:W-:Y:S03]  /*2730*/  STG.E desc[UR8][R4.64], R0 ;  /* 0x0000000004007986 */ /* 0x0001e6000c101908 */
[----:B------:R-:W-:-:S04]  /*2740*/  FFMA R2, R7, -R9, R12 ;  /* 0x8000000907027223 */ /* 0x000fc8000000000c */
[----:B------:R-:W-:Y:S01]  /*2750*/  FFMA R7, R3, R2, R7 ;  /* 0x0000000203077223 */ /* 0x000fe20000000007 */
[----:B--2---:R-:W-:Y:S06]  /*2760*/  @!P0 BRA `(.L_x_94) ;  /* 0x0000000000148947 */ /* 0x004fec0003800000 */
[----:B------:R-:W-:Y:S02]  /*2770*/  MOV R3, R12 ;  /* 0x0000000c00037202 */ /* 0x000fe40000000f00 */
[----:B0-----:R-:W-:Y:S02]  /*2780*/  MOV R0, R9 ;  /* 0x0000000900007202 */ /* 0x001fe40000000f00 */
[----:B------:R-:W-:-:S07]  /*2790*/  MOV R16, 0x27b0 ;  /* 0x000027b000107802 */ /* 0x000fce0000000f00 */
[----:B-----5:R-:W-:Y:S05]  /*27a0*/  CALL.REL.NOINC `($__internal_2_$__cuda_sm3x_div_rn_noftz_f32_slowpath) ;  /* 0x0000000400247944 */ /* 0x020fea0003c00000 */
[----:B------:R-:W-:-:S07]  /*27b0*/  MOV R7, R0 ;  /* 0x0000000000077202 */ /* 0x000fce0000000f00 */
.L_x_94:
[----:B------:R-:W-:Y:S05]  /*27c0*/  BSYNC.RECONVERGENT B2 ;  /* 0x0000000000027941 */ /* 0x000fea0003800200 */
.L_x_93:
[----:B0-----:R-:W0:Y:S01]  /*27d0*/  MUFU.RCP R0, R9 ;  /* 0x0000000900007308 */ /* 0x001e220000001000 */
[----:B------:R1:W-:Y:S01]  /*27e0*/  STG.E desc[UR8][R4.64+0x4], R7 ;  /* 0x0000040704007986 */ /* 0x0003e2000c101908 */
[----:B------:R-:W-:Y:S06]  /*27f0*/  BSSY.RECONVERGENT B2, `(.L_x_95) ;  /* 0x000000c000027945 */ /* 0x000fec0003800200 */
[----:B------:R-:W2:Y:S01]  /*2800*/  FCHK P0, R10, R9 ;  /* 0x000000090a007302 */ /* 0x000ea20000000000 */
[----:B0-----:R-:W-:-:S04]  /*2810*/  FFMA R3, R0, -R9, 1 ;  /* 0x3f80000000037423 */ /* 0x001fc80000000809 */
[----:B------:R-:W-:-:S04]  /*2820*/  FFMA R3, R0, R3, R0 ;  /* 0x0000000300037223 */ /* 0x000fc80000000000 */
[----:B-----5:R-:W-:-:S04]  /*2830*/  FFMA R11, R3, R10, RZ ;  /* 0x0000000a030b7223 */ /* 0x020fc800000000ff */
[----:B------:R-:W-:-:S04]  /*2840*/  FFMA R0, R11, -R9, R10 ;  /* 0x800000090b007223 */ /* 0x000fc8000000000a */
[----:B------:R-:W-:Y:S01]  /*2850*/  FFMA R0, R3, R0, R11 ;  /* 0x0000000003007223 */ /* 0x000fe2000000000b */
[----:B-12---:R-:W-:Y:S06]  /*2860*/  @!P0 BRA `(.L_x_96) ;  /* 0x0000000000108947 */ /* 0x006fec0003800000 */
[----:B------:R-:W-:Y:S02]  /*2870*/  MOV R3, R10 ;  /* 0x0000000a00037202 */ /* 0x000fe40000000f00 */
[----:B------:R-:W-:Y:S02]  /*2880*/  MOV R0, R9 ;  /* 0x0000000900007202 */ /* 0x000fe40000000f00 */
[----:B------:R-:W-:-:S07]  /*2890*/  MOV R16, 0x28b0 ;  /* 0x000028b000107802 */ /* 0x000fce0000000f00 */
[----:B------:R-:W-:Y:S05]  /*28a0*/  CALL.REL.NOINC `($__internal_2_$__cuda_sm3x_div_rn_noftz_f32_slowpath) ;  /* 0x0000000000e47944 */ /* 0x000fea0003c00000 */
.L_x_96:
[----:B------:R-:W-:Y:S05]  /*28b0*/  BSYNC.RECONVERGENT B2 ;  /* 0x0000000000027941 */ /* 0x000fea0003800200 */
.L_x_95:
[----:B------:R-:W0:Y:S01]  /*28c0*/  LDCU.64 UR4, c[0x0][0x3b8] ;  /* 0x00007700ff0477ac */ /* 0x000e220008000a00 */
[----:B------:R-:W-:Y:S01]  /*28d0*/  HFMA2 R6, -RZ, RZ, 0, 5.9604644775390625e-08 ;  /* 0x00000001ff067431 */ /* 0x000fe200000001ff */
[----:B------:R-:W-:Y:S01]  /*28e0*/  STG.E desc[UR8][R4.64+0x8], R0 ;  /* 0x0000080004007986 */ /* 0x000fe2000c101908 */
[----:B0-----:R-:W-:-:S04]  /*28f0*/  IADD3 R2, P0, PT, R13, UR4, RZ ;  /* 0x000000040d027c10 */ /* 0x001fc8000ff1e0ff */
[----:B------:R-:W-:-:S05]  /*2900*/  LEA.HI.X.SX32 R3, R13, UR5, 0x1, P0 ;  /* 0x000000050d037c11 */ /* 0x000fca00080f0eff */
[----:B------:R-:W-:Y:S01]  /*2910*/  STG.E.U8 desc[UR8][R2.64], R6 ;  /* 0x0000000602007986 */ /* 0x000fe2000c101108 */
[----:B------:R-:W-:Y:S05]  /*2920*/  EXIT ;  /* 0x000000000000794d */ /* 0x000fea0003800000 */
.L_x_90:
[----:B------:R-:W0:Y:S01]  /*2930*/  LDC.64 R4, c[0x0][0x3b0] ;  /* 0x0000ec00ff047b82 */ /* 0x000e220000000a00 */
[----:B------:R-:W1:Y:S01]  /*2940*/  LDCU.64 UR4, c[0x0][0x3b8] ;  /* 0x00007700ff0477ac */ /* 0x000e620008000a00 */
[----:B------:R-:W-:Y:S02]  /*2950*/  MOV R3, 0xff800000 ;  /* 0xff80000000037802 */ /* 0x000fe40000000f00 */
        /* <DEDUP_REMOVED lines=8> */
        .weak           $__internal_1_$__cuda_sm20_dblrcp_rn_slowpath_v3
        .type           $__internal_1_$__cuda_sm20_dblrcp_rn_slowpath_v3,@function
        .size           $__internal_1_$__cuda_sm20_dblrcp_rn_slowpath_v3,($__internal_2_$__cuda_sm3x_div_rn_noftz_f32_slowpath - $__internal_1_$__cuda_sm20_dblrcp_rn_slowpath_v3)
$__internal_1_$__cuda_sm20_dblrcp_rn_slowpath_v3:
[----:B------:R-:W-:-:S14]  /*29e0*/  DSETP.GTU.AND P0, PT, |R2|, +INF , PT ;  /* 0x7ff000000200742a */ /* 0x000fdc0003f0c200 */
[----:B------:R-:W-:Y:S05]  /*29f0*/  @P0 BRA `(.L_x_97) ;  /* 0x00000000007c0947 */ /* 0x000fea0003800000 */
[----:B------:R-:W-:-:S04]  /*2a00*/  LOP3.LUT R7, R3, 0x7fffffff, RZ, 0xc0, !PT ;  /* 0x7fffffff03077812 */ /* 0x000fc800078ec0ff */
[----:B------:R-:W-:-:S04]  /*2a10*/  IADD3 R4, PT, PT, R7, -0x1, RZ ;  /* 0xffffffff07047810 */ /* 0x000fc80007ffe0ff */
[----:B------:R-:W-:-:S13]  /*2a20*/  ISETP.GE.U32.AND P0, PT, R4, 0x7fefffff, PT ;  /* 0x7fefffff0400780c */ /* 0x000fda0003f06070 */
[----:B------:R-:W-:Y:S02]  /*2a30*/  @P0 LOP3.LUT R5, R3, 0x7ff00000, RZ, 0x3c, !PT ;  /* 0x7ff0000003050812 */ /* 0x000fe400078e3cff */
[----:B------:R-:W-:Y:S01]  /*2a40*/  @P0 MOV R4, RZ ;  /* 0x000000ff00040202 */ /* 0x000fe20000000f00 */
[----:B------:R-:W-:Y:S06]  /*2a50*/  @P0 BRA `(.L_x_98) ;  /* 0x00000000006c0947 */ /* 0x000fec0003800000 */
[----:B------:R-:W-:-:S13]  /*2a60*/  ISETP.GE.U32.AND P0, PT, R7, 0x1000001, PT ;  /* 0x010000010700780c */ /* 0x000fda0003f06070 */
[----:B------:R-:W-:Y:S05]  /*2a70*/  @!P0 BRA `(.L_x_99) ;  /* 0x0000000000348947 */ /* 0x000fea0003800000 */
[----:B------:R-:W-:Y:S02]  /*2a80*/  IADD3 R5, PT, PT, R3, -0x3fe00000, RZ ;  /* 0xc020000003057810 */ /* 0x000fe40007ffe0ff */
[----:B------:R-:W-:Y:S02]  /*2a90*/  MOV R4, R2 ;  /* 0x0000000200047202 */ /* 0x000fe40000000f00 */
[----:B------:R-:W0:Y:S04]  /*2aa0*/  MUFU.RCP64H R7, R5 ;  /* 0x0000000500077308 */ /* 0x000e280000001800 */
[----:B0-----:R-:W-:-:S08]  /*2ab0*/  DFMA R16, -R4, R6, 1 ;  /* 0x3ff000000410742b */ /* 0x001fd00000000106 */
[----:B------:R-:W-:-:S08]  /*2ac0*/  DFMA R16, R16, R16, R16 ;  /* 0x000000101010722b */ /* 0x000fd00000000010 */
[----:B------:R-:W-:-:S08]  /*2ad0*/  DFMA R16, R6, R16, R6 ;  /* 0x000000100610722b */ /* 0x000fd00000000006 */
[----:B------:R-:W-:-:S08]  /*2ae0*/  DFMA R6, -R4, R16, 1 ;  /* 0x3ff000000406742b */ /* 0x000fd00000000110 */
[----:B------:R-:W-:-:S08]  /*2af0*/  DFMA R6, R16, R6, R16 ;  /* 0x000000061006722b */ /* 0x000fd00000000010 */
[----:B------:R-:W-:-:S08]  /*2b00*/  DMUL R6, R6, 2.2250738585072013831e-308 ;  /* 0x0010000006067828 */ /* 0x000fd00000000000 */
[----:B------:R-:W-:-:S08]  /*2b10*/  DFMA R2, -R2, R6, 1 ;  /* 0x3ff000000202742b */ /* 0x000fd00000000106 */
[----:B------:R-:W-:-:S08]  /*2b20*/  DFMA R2, R2, R2, R2 ;  /* 0x000000020202722b */ /* 0x000fd00000000002 */
[----:B------:R-:W-:Y:S01]  /*2b30*/  DFMA R4, R6, R2, R6 ;  /* 0x000000020604722b */ /* 0x000fe20000000006 */
[----:B------:R-:W-:Y:S10]  /*2b40*/  BRA `(.L_x_98) ;  /* 0x0000000000307947 */ /* 0x000ff40003800000 */
.L_x_99:
[----:B------:R-:W-:Y:S01]  /*2b50*/  DMUL R2, R2, 8.11296384146066816958e+31 ;  /* 0x4690000002027828 */ /* 0x000fe20000000000 */
[----:B------:R-:W-:-:S05]  /*2b60*/  MOV R4, R6 ;  /* 0x0000000600047202 */ /* 0x000fca0000000f00 */
[----:B------:R-:W0:Y:S02]  /*2b70*/  MUFU.RCP64H R5, R3 ;  /* 0x0000000300057308 */ /* 0x000e240000001800 */
[----:B0-----:R-:W-:-:S08]  /*2b80*/  DFMA R6, -R2, R4, 1 ;  /* 0x3ff000000206742b */ /* 0x001fd00000000104 */
[----:B------:R-:W-:-:S08]  /*2b90*/  DFMA R6, R6, R6, R6 ;  /* 0x000000060606722b */ /* 0x000fd00000000006 */
[----:B------:R-:W-:-:S08]  /*2ba0*/  DFMA R6, R4, R6, R4 ;  /* 0x000000060406722b */ /* 0x000fd00000000004 */
[----:B------:R-:W-:-:S08]  /*2bb0*/  DFMA R4, -R2, R6, 1 ;  /* 0x3ff000000204742b */ /* 0x000fd00000000106 */
[----:B------:R-:W-:-:S08]  /*2bc0*/  DFMA R4, R6, R4, R6 ;  /* 0x000000040604722b */ /* 0x000fd00000000006 */
[----:B------:R-:W-:Y:S01]  /*2bd0*/  DMUL R4, R4, 8.11296384146066816958e+31 ;  /* 0x4690000004047828 */ /* 0x000fe20000000000 */
[----:B------:R-:W-:Y:S10]  /*2be0*/  BRA `(.L_x_98) ;  /* 0x0000000000087947 */ /* 0x000ff40003800000 */
.L_x_97:
[----:B------:R-:W-:Y:S02]  /*2bf0*/  LOP3.LUT R5, R3, 0x80000, RZ, 0xfc, !PT ;  /* 0x0008000003057812 */ /* 0x000fe400078efcff */
[----:B------:R-:W-:-:S07]  /*2c00*/  MOV R4, R2 ;  /* 0x0000000200047202 */ /* 0x000fce0000000f00 */
.L_x_98:
[----:B------:R-:W-:Y:S02]  /*2c10*/  MOV R2, R0 ;  /* 0x0000000000027202 */ /* 0x000fe40000000f00 */
[----:B------:R-:W-:-:S04]  /*2c20*/  MOV R3, 0x0 ;  /* 0x0000000000037802 */ /* 0x000fc80000000f00 */
[----:B------:R-:W-:Y:S05]  /*2c30*/  RET.REL.NODEC R2 `(_Z20applyBilateralFilterPfS_iiffibS_S_Pb) ;  /* 0xffffffd002f07950 */ /* 0x000fea0003c3ffff */
        .weak           $__internal_2_$__cuda_sm3x_div_rn_noftz_f32_slowpath
        .type           $__internal_2_$__cuda_sm3x_div_rn_noftz_f32_slowpath,@function
        .size           $__internal_2_$__cuda_sm3x_div_rn_noftz_f32_slowpath,(.L_x_114 - $__internal_2_$__cuda_sm3x_div_rn_noftz_f32_slowpath)
$__internal_2_$__cuda_sm3x_div_rn_noftz_f32_slowpath:
[----:B------:R-:W-:Y:S01]  /*2c40*/  SHF.R.U32.HI R17, RZ, 0x17, R0 ;  /* 0x00000017ff117819 */ /* 0x000fe20000011600 */
[----:B------:R-:W-:Y:S01]  /*2c50*/  BSSY.RECONVERGENT B0, `(.L_x_100) ;  /* 0x0000062000007945 */ /* 0x000fe20003800200 */
[----:B------:R-:W-:Y:S02]  /*2c60*/  SHF.R.U32.HI R27, RZ, 0x17, R3 ;  /* 0x00000017ff1b7819 */ /* 0x000fe40000011603 */
[----:B------:R-:W-:Y:S02]  /*2c70*/  LOP3.LUT R17, R17, 0xff, RZ, 0xc0, !PT ;  /* 0x000000ff11117812 */ /* 0x000fe400078ec0ff */
[----:B------:R-:W-:Y:S02]  /*2c80*/  LOP3.LUT R27, R27, 0xff, RZ, 0xc0, !PT ;  /* 0x000000ff1b1b7812 */ /* 0x000fe400078ec0ff */
[----:B------:R-:W-:Y:S02]  /*2c90*/  IADD3 R28, PT, PT, R17, -0x1, RZ ;  /* 0xffffffff111c7810 */ /* 0x000fe40007ffe0ff */
[----:B------:R-:W-:-:S02]  /*2ca0*/  IADD3 R29, PT, PT, R27, -0x1, RZ ;  /* 0xffffffff1b1d7810 */ /* 0x000fc40007ffe0ff */
        /* <DEDUP_REMOVED lines=22> */
[----:B------:R-:W-:Y:S01]  /*2e10*/  @P0 MOV R20, RZ ;  /* 0x000000ff00140202 */ /* 0x000fe20000000f00 */
[----:B------:R-:W-:Y:S01]  /*2e20*/  @!P0 FFMA R3, R3, 1.84467440737095516160e+19, RZ ;  /* 0x5f80000003038823 */ /* 0x000fe200000000ff */
[----:B------:R-:W-:Y:S01]  /*2e30*/  @!P0 MOV R20, 0xffffffc0 ;  /* 0xffffffc000148802 */ /* 0x000fe20000000f00 */
[----:B------:R-:W-:-:S03]  /*2e40*/  @!P1 FFMA R0, R0, 1.84467440737095516160e+19, RZ ;  /* 0x5f80000000009823 */ /* 0x000fc600000000ff */
[----:B------:R-:W-:-:S07]  /*2e50*/  @!P1 IADD3 R20, PT, PT, R20, 0x40, RZ ;  /* 0x0000004014149810 */ /* 0x000fce0007ffe0ff */
.L_x_101:
[----:B------:R-:W-:Y:S01]  /*2e60*/  LEA R31, R17, 0xc0800000, 0x17 ;  /* 0xc0800000111f7811 */ /* 0x000fe200078eb8ff */
[----:B------:R-:W-:Y:S01]  /*2e70*/  BSSY.RECONVERGENT B1, `(.L_x_106) ;  /* 0x0000036000017945 */ /* 0x000fe20003800200 */
[----:B------:R-:W-:Y:S02]  /*2e80*/  IADD3 R30, PT, PT, R27, -0x7f, RZ ;  /* 0xffffff811b1e7810 */ /* 0x000fe40007ffe0ff */
[----:B------:R-:W-:Y:S02]  /*2e90*/  IADD3 R31, PT, PT, -R31, R0, RZ ;  /* 0x000000001f1f7210 */ /* 0x000fe40007ffe1ff */
[C---:B------:R-:W-:Y:S01]  /*2ea0*/  IADD3 R17, PT, PT, R30.reuse, 0x7f, -R17 ;  /* 0x0000007f1e117810 */ /* 0x040fe20007ffe811 */
[----:B------:R-:W-:Y:S01]  /*2eb0*/  IMAD R0, R30, -0x800000, R3 ;  /* 0xff8000001e007824 */ /* 0x000fe200078e0203 */
[----:B------:R-:W0:Y:S01]  /*2ec0*/  MUFU.RCP R28, R31 ;  /* 0x0000001f001c7308 */ /* 0x000e220000001000 */
[----:B------:R-:W-:Y:S01]  /*2ed0*/  FADD.FTZ R29, -R31, -RZ ;  /* 0x800000ff1f1d7221 */ /* 0x000fe20000010100 */
[----:B------:R-:W-:-:S03]  /*2ee0*/  IADD3 R17, PT, PT, R17, R20, RZ ;  /* 0x0000001411117210 */ /* 0x000fc60007ffe0ff */
        /* <DEDUP_REMOVED lines=8> */
[----:B------:R-:W-:-:S04]  /*2f70*/  LOP3.LUT R20, R3, 0xff, RZ, 0xc0, !PT ;  /* 0x000000ff03147812 */ /* 0x000fc800078ec0ff */
[----:B------:R-:W-:-:S04]  /*2f80*/  IADD3 R3, PT, PT, R20, R17, RZ ;  /* 0x0000001114037210 */ /* 0x000fc80007ffe0ff */
[----:B------:R-:W-:-:S04]  /*2f90*/  IADD3 R20, PT, PT, R3, -0x1, RZ ;  /* 0xffffffff03147810 */ /* 0x000fc80007ffe0ff */
        /* <DEDUP_REMOVED lines=9> */
[CCC-:B------:R-:W-:Y:S01]  /*3030*/  FFMA.RZ R17, R27.reuse, R29.reuse, R28.reuse ;  /* 0x0000001d1b117223 */ /* 0x1c0fe2000000c01c */
[CCC-:B------:R-:W-:Y:S01]  /*3040*/  FFMA.RP R20, R27.reuse, R29.reuse, R28.reuse ;  /* 0x0000001d1b147223 */ /* 0x1c0fe2000000801c */
[----:B------:R-:W-:Y:S01]  /*3050*/  FFMA.RM R29, R27, R29, R28 ;  /* 0x0000001d1b1d7223 */ /* 0x000fe2000000401c */
[----:B------:R-:W-:Y:S02]  /*3060*/  IADD3 R27, PT, PT, R3, 0x20, RZ ;  /* 0x00000020031b7810 */ /* 0x000fe40007ffe0ff */
[----:B------:R-:W-:Y:S02]  /*3070*/  LOP3.LUT R17, R17, 0x7fffff, RZ, 0xc0, !PT ;  /* 0x007fffff11117812 */ /* 0x000fe400078ec0ff */
[----:B------:R-:W-:Y:S02]  /*3080*/  ISETP.NE.AND P3, PT, R3, RZ, PT ;  /* 0x000000ff0300720c */ /* 0x000fe40003f65270 */
[----:B------:R-:W-:Y:S02]  /*3090*/  LOP3.LUT R28, R17, 0x800000, RZ, 0xfc, !PT ;  /* 0x00800000111c7812 */ /* 0x000fe400078efcff */
[----:B------:R-:W-:-:S02]  /*30a0*/  ISETP.NE.AND P1, PT, R3, RZ, PT ;  /* 0x000000ff0300720c */ /* 0x000fc40003f25270 */
[----:B------:R-:W-:Y:S02]  /*30b0*/  IADD3 R3, PT, PT, -R3, RZ, RZ ;  /* 0x000000ff03037210 */ /* 0x000fe40007ffe1ff */
[----:B------:R-:W-:Y:S02]  /*30c0*/  SHF.L.U32 R27, R28, R27, RZ ;  /* 0x0000001b1c1b7219 */ /* 0x000fe400000006ff */
[----:B------:R-:W-:Y:S02]  /*30d0*/  FSETP.NEU.FTZ.AND P0, PT, R20, R29, PT ;  /* 0x0000001d1400720b */ /* 0x000fe40003f1d000 */
[----:B------:R-:W-:Y:S02]  /*30e0*/  SEL R3, R3, RZ, P3 ;  /* 0x000000ff03037207 */ /* 0x000fe40001800000 */
[----:B------:R-:W-:Y:S02]  /*30f0*/  ISETP.NE.AND P1, PT, R27, RZ, P1 ;  /* 0x000000ff1b00720c */ /* 0x000fe40000f25270 */
[----:B------:R-:W-:-:S02]  /*3100*/  SHF.R.U32.HI R28, RZ, R3, R28 ;  /* 0x00000003ff1c7219 */ /* 0x000fc4000001161c */
[----:B------:R-:W-:Y:S02]  /*3110*/  PLOP3.LUT P0, PT, P0, P1, PT, 0xf8, 0x8f ;  /* 0x00000000008f781c */ /* 0x000fe40000703f70 */
[----:B------:R-:W-:Y:S02]  /*3120*/  SHF.R.U32.HI R17, RZ, 0x1, R28 ;  /* 0x00000001ff117819 */ /* 0x000fe4000001161c */
[----:B------:R-:W-:-:S04]  /*3130*/  SEL R20, RZ, 0x1, !P0 ;  /* 0x00000001ff147807 */ /* 0x000fc80004000000 */
[----:B------:R-:W-:-:S04]  /*3140*/  LOP3.LUT R3, R20, 0x1, R17, 0xf8, !PT ;  /* 0x0000000114037812 */ /* 0x000fc800078ef811 */
[----:B------:R-:W-:-:S04]  /*3150*/  LOP3.LUT R28, R3, R28, RZ, 0xc0, !PT ;  /* 0x0000001c031c7212 */ /* 0x000fc800078ec0ff */
[----:B------:R-:W-:-:S04]  /*3160*/  IADD3 R17, PT, PT, R17, R28, RZ ;  /* 0x0000001c11117210 */ /* 0x000fc80007ffe0ff */
[----:B------:R-:W-:Y:S01]  /*3170*/  LOP3.LUT R0, R17, R0, RZ, 0xfc, !PT ;  /* 0x0000000011007212 */ /* 0x000fe200078efcff */
[----:B------:R-:W-:Y:S06]  /*3180*/  BRA `(.L_x_109) ;  /* 0x0000000000107947 */ /* 0x000fec0003800000 */
.L_x_108:
[----:B------:R-:W-:-:S04]  /*3190*/  LOP3.LUT R0, R0, 0x80000000, RZ, 0xc0, !PT ;  /* 0x8000000000007812 */ /* 0x000fc800078ec0ff */
[----:B------:R-:W-:Y:S01]  /*31a0*/  LOP3.LUT R0, R0, 0x7f800000, RZ, 0xfc, !PT ;  /* 0x7f80000000007812 */ /* 0x000fe200078efcff */
[----:B------:R-:W-:Y:S06]  /*31b0*/  BRA `(.L_x_109) ;  /* 0x0000000000047947 */ /* 0x000fec0003800000 */
.L_x_107:
[----:B------:R-:W-:-:S07]  /*31c0*/  LEA R0, R17, R0, 0x17 ;  /* 0x0000000011007211 */ /* 0x000fce00078eb8ff */
.L_x_109:
[----:B------:R-:W-:Y:S05]  /*31d0*/  BSYNC.RECONVERGENT B1 ;  /* 0x0000000000017941 */ /* 0x000fea0003800200 */
.L_x_106:
[----:B------:R-:W-:Y:S05]  /*31e0*/  BRA `(.L_x_110) ;  /* 0x0000000000207947 */ /* 0x000fea0003800000 */
.L_x_105:
[----:B------:R-:W-:-:S04]  /*31f0*/  LOP3.LUT R0, R0, 0x80000000, R3, 0x48, !PT ;  /* 0x8000000000007812 */ /* 0x000fc800078e4803 */
[----:B------:R-:W-:Y:S01]  /*3200*/  LOP3.LUT R0, R0, 0x7f800000, RZ, 0xfc, !PT ;  /* 0x7f80000000007812 */ /* 0x000fe200078efcff */
[----:B------:R-:W-:Y:S06]  /*3210*/  BRA `(.L_x_110) ;  /* 0x0000000000147947 */ /* 0x000fec0003800000 */
.L_x_104:
[----:B------:R-:W-:Y:S01]  /*3220*/  LOP3.LUT R0, R0, 0x80000000, R3, 0x48, !PT ;  /* 0x8000000000007812 */ /* 0x000fe200078e4803 */
[----:B------:R-:W-:Y:S06]  /*3230*/  BRA `(.L_x_110) ;  /* 0x00000000000c7947 */ /* 0x000fec0003800000 */
.L_x_103:
[----:B------:R-:W0:Y:S01]  /*3240*/  MUFU.RSQ R0, -QNAN ;  /* 0xffc0000000007908 */ /* 0x000e220000001400 */
[----:B------:R-:W-:Y:S05]  /*3250*/  BRA `(.L_x_110) ;  /* 0x0000000000047947 */ /* 0x000fea0003800000 */
.L_x_102:
[----:B------:R-:W-:-:S07]  /*3260*/  FADD.FTZ R0, R3, R0 ;  /* 0x0000000003007221 */ /* 0x000fce0000010000 */
.L_x_110:
[----:B------:R-:W-:Y:S05]  /*3270*/  BSYNC.RECONVERGENT B0 ;  /* 0x0000000000007941 */ /* 0x000fea0003800200 */
.L_x_100:
[----:B------:R-:W-:-:S04]  /*3280*/  HFMA2 R17, -RZ, RZ, 0, 0 ;  /* 0x00000000ff117431 */ /* 0x000fc800000001ff */
[----:B0-----:R-:W-:Y:S05]  /*3290*/  RET.REL.NODEC R16 `(_Z20applyBilateralFilterPfS_iiffibS_S_Pb) ;  /* 0xffffffcc10587950 */ /* 0x001fea0003c3ffff */
.L_x_111:
        /* <DEDUP_REMOVED lines=14> */
.L_x_114:


//--------------------- .nv.shared.reserved.0     --------------------------
	.section	.nv.shared.reserved.0,"aw",@nobits
	.weak		__nv_reservedSMEM_offset_0_alias
	.size		__nv_reservedSMEM_offset_0_alias, 0, 64
	.other		__nv_reservedSMEM_offset_0_alias,@"STO_CUDA_RESERVED_SHARED STV_DEFAULT"
__nv_reservedSMEM_offset_0_alias:
	.zero		0
	.zero		64


//--------------------- .nv.constant0._Z9subSamplePfS_iifbS_S_Pb --------------------------
	.section	.nv.constant0._Z9subSamplePfS_iifbS_S_Pb,"a",@progbits
	.sectionflags	@""
	.align	4
.nv.constant0._Z9subSamplePfS_iifbS_S_Pb:
	.zero		952


//--------------------- .nv.constant0._Z20applyBilateralFilterPfS_iiffibS_S_Pb --------------------------
	.section	.nv.constant0._Z20applyBilateralFilterPfS_iiffibS_S_Pb,"a",@progbits
	.sectionflags	@""
	.align	4
.nv.constant0._Z20applyBilateralFilterPfS_iiffibS_S_Pb:
	.zero		960


//--------------------- SYMBOLS --------------------------

	.type		.nv.reservedSmem.offset0,@object
	.size		.nv.reservedSmem.offset0,0x4
